	.target	sm_90a

	.elftype	@"ET_EXEC"


//--------------------- .note.nv.tkinfo           --------------------------
	.section	.note.nv.tkinfo,"",@"SHT_NOTE"
	.sectionflags	@"SHF_NOTE_NV_TKINFO"
	.tkinfo
        /*0018*/ 	.word	0x00000002
        /*0030*/ 	.string	""
        /*0030*/ 	.string	"ptxas"
        /*0030*/ 	.string	"Cuda compilation tools, release 13.0, V13.0.88"
        /*0030*/ 	.string	"Build cuda_13.0.r13.0/compiler.36424714_0"
        /*0030*/ 	.string	"-arch sm_90a -m 64 "



//--------------------- .note.nv.cuinfo           --------------------------
	.section	.note.nv.cuinfo,"",@"SHT_NOTE"
	.sectionflags	@"SHF_NOTE_NV_CUINFO"
        /*0018*/ 	.short	0x0002
        /*001a*/ 	.short	0x005a
        /*001c*/ 	.short	0x0082
	.zero		2


//--------------------- .nv.info                  --------------------------
	.section	.nv.info,"",@"SHT_CUDA_INFO"
	.align	4


	//----- nvinfo : EIATTR_REGCOUNT
	.align		4
        /*0000*/ 	.byte	0x04, 0x2f
        /*0002*/ 	.short	(.L_15 - .L_14)
	.align		4
.L_14:
        /*0004*/ 	.word	index@(_ZN7cutlass13device_kernelINS_4gemm6kernel13GemmUniversalIN4cute5tupleIJiiiiEEENS1_10collective13CollectiveMmaINS1_34MainloopSm90TmaGmmaWarpSpecializedILi3ENS5_IJNS4_1CILi1EEESB_SB_EEENS1_35KernelTmaWarpSpecializedCooperativeEEENS5_IJNSA_ILi512EEENSA_ILi32EEENSA_ILi64EEEEEENS_6half_tENS5_IJlSB_lEEESJ_SK_NS4_8TiledMMAINS4_8MMA_AtomIJNS4_4SM904GMMA25MMA_64x32x16_F32F16F16_SSILNSO_5MajorE0ELSQ_0ELNSO_7ScaleInE1ELSR_1EEEEEENS4_6LayoutINS5_IJNSA_ILi2EEESB_SB_EEENS5_IJSB_NSA_ILi0EEESX_EEEEENS5_IJNS4_10UnderscoreES10_S10_EEEEENS4_13SM90_TMA_LOADENS4_14ComposedLayoutINS4_7SwizzleILi3ELi4ELi3EEENS4_18smem_ptr_flag_bitsILi16EEENSU_INS5_IJNSA_ILi8EEESH_EEENS5_IJSH_SB_EEEEEEEvNS4_8identityES13_S1D_vS1E_EENS_8epilogue10collective6detail29Sm90TmaWarpSpecializedAdapterINS1H_15DefaultEpilogueISJ_SK_SK_NS1G_6thread17LinearCombinationISJ_Li1EffLNS1L_9ScaleType4KindE0ELNS_15FloatRoundStyleE2ESJ_EENS1_15EpilogueDefaultEEEEEvvEEEEvNT_6ParamsE)
        /*0008*/ 	.word	0x000000a8


	//----- nvinfo : EIATTR_FRAME_SIZE
	.align		4
.L_15:
        /*000c*/ 	.byte	0x04, 0x11
        /*000e*/ 	.short	(.L_17 - .L_16)
	.align		4
.L_16:
        /*0010*/ 	.word	index@(_ZN7cutlass13device_kernelINS_4gemm6kernel13GemmUniversalIN4cute5tupleIJiiiiEEENS1_10collective13CollectiveMmaINS1_34MainloopSm90TmaGmmaWarpSpecializedILi3ENS5_IJNS4_1CILi1EEESB_SB_EEENS1_35KernelTmaWarpSpecializedCooperativeEEENS5_IJNSA_ILi512EEENSA_ILi32EEENSA_ILi64EEEEEENS_6half_tENS5_IJlSB_lEEESJ_SK_NS4_8TiledMMAINS4_8MMA_AtomIJNS4_4SM904GMMA25MMA_64x32x16_F32F16F16_SSILNSO_5MajorE0ELSQ_0ELNSO_7ScaleInE1ELSR_1EEEEEENS4_6LayoutINS5_IJNSA_ILi2EEESB_SB_EEENS5_IJSB_NSA_ILi0EEESX_EEEEENS5_IJNS4_10UnderscoreES10_S10_EEEEENS4_13SM90_TMA_LOADENS4_14ComposedLayoutINS4_7SwizzleILi3ELi4ELi3EEENS4_18smem_ptr_flag_bitsILi16EEENSU_INS5_IJNSA_ILi8EEESH_EEENS5_IJSH_SB_EEEEEEEvNS4_8identityES13_S1D_vS1E_EENS_8epilogue10collective6detail29Sm90TmaWarpSpecializedAdapterINS1H_15DefaultEpilogueISJ_SK_SK_NS1G_6thread17LinearCombinationISJ_Li1EffLNS1L_9ScaleType4KindE0ELNS_15FloatRoundStyleE2ESJ_EENS1_15EpilogueDefaultEEEEEvvEEEEvNT_6ParamsE)
        /*0014*/ 	.word	0x00000000


	//----- nvinfo : EIATTR_MIN_STACK_SIZE
	.align		4
.L_17:
        /*0018*/ 	.byte	0x04, 0x12
        /*001a*/ 	.short	(.L_19 - .L_18)
	.align		4
.L_18:
        /*001c*/ 	.word	index@(_ZN7cutlass13device_kernelINS_4gemm6kernel13GemmUniversalIN4cute5tupleIJiiiiEEENS1_10collective13CollectiveMmaINS1_34MainloopSm90TmaGmmaWarpSpecializedILi3ENS5_IJNS4_1CILi1EEESB_SB_EEENS1_35KernelTmaWarpSpecializedCooperativeEEENS5_IJNSA_ILi512EEENSA_ILi32EEENSA_ILi64EEEEEENS_6half_tENS5_IJlSB_lEEESJ_SK_NS4_8TiledMMAINS4_8MMA_AtomIJNS4_4SM904GMMA25MMA_64x32x16_F32F16F16_SSILNSO_5MajorE0ELSQ_0ELNSO_7ScaleInE1ELSR_1EEEEEENS4_6LayoutINS5_IJNSA_ILi2EEESB_SB_EEENS5_IJSB_NSA_ILi0EEESX_EEEEENS5_IJNS4_10UnderscoreES10_S10_EEEEENS4_13SM90_TMA_LOADENS4_14ComposedLayoutINS4_7SwizzleILi3ELi4ELi3EEENS4_18smem_ptr_flag_bitsILi16EEENSU_INS5_IJNSA_ILi8EEESH_EEENS5_IJSH_SB_EEEEEEEvNS4_8identityES13_S1D_vS1E_EENS_8epilogue10collective6detail29Sm90TmaWarpSpecializedAdapterINS1H_15DefaultEpilogueISJ_SK_SK_NS1G_6thread17LinearCombinationISJ_Li1EffLNS1L_9ScaleType4KindE0ELNS_15FloatRoundStyleE2ESJ_EENS1_15EpilogueDefaultEEEEEvvEEEEvNT_6ParamsE)
        /*0020*/ 	.word	0x00000000
.L_19:


//--------------------- .nv.compat                --------------------------
	.section	.nv.compat,"",@"SHT_CUDA_COMPAT_INFO"
	.align	4
        /*0000*/ 	.byte	0x02, 0x09, 0x01, 0x00, 0x02, 0x02, 0x04, 0x00, 0x02, 0x05, 0x05, 0x00, 0x03, 0x07, 0x01, 0x01
        /*0010*/ 	.byte	0x02, 0x03, 0x01, 0x00, 0x02, 0x06, 0x01, 0x00, 0x04, 0x0b, 0x08, 0x00, 0x00, 0x00, 0x00, 0x00
        /*0020*/ 	.byte	0x00, 0x00, 0x00, 0x00


//--------------------- .nv.info._ZN7cutlass13device_kernelINS_4gemm6kernel13GemmUniversalIN4cute5tupleIJiiiiEEENS1_10collective13CollectiveMmaINS1_34MainloopSm90TmaGmmaWarpSpecializedILi3ENS5_IJNS4_1CILi1EEESB_SB_EEENS1_35KernelTmaWarpSpecializedCooperativeEEENS5_IJNSA_ILi512EEENSA_ILi32EEENSA_ILi64EEEEEENS_6half_tENS5_IJlSB_lEEESJ_SK_NS4_8TiledMMAINS4_8MMA_AtomIJNS4_4SM904GMMA25MMA_64x32x16_F32F16F16_SSILNSO_5MajorE0ELSQ_0ELNSO_7ScaleInE1ELSR_1EEEEEENS4_6LayoutINS5_IJNSA_ILi2EEESB_SB_EEENS5_IJSB_NSA_ILi0EEESX_EEEEENS5_IJNS4_10UnderscoreES10_S10_EEEEENS4_13SM90_TMA_LOADENS4_14ComposedLayoutINS4_7SwizzleILi3ELi4ELi3EEENS4_18smem_ptr_flag_bitsILi16EEENSU_INS5_IJNSA_ILi8EEESH_EEENS5_IJSH_SB_EEEEEEEvNS4_8identityES13_S1D_vS1E_EENS_8epilogue10collective6detail29Sm90TmaWarpSpecializedAdapterINS1H_15DefaultEpilogueISJ_SK_SK_NS1G_6thread17LinearCombinationISJ_Li1EffLNS1L_9ScaleType4KindE0ELNS_15FloatRoundStyleE2ESJ_EENS1_15EpilogueDefaultEEEEEvvEEEEvNT_6ParamsE --------------------------
	.section	.nv.info._ZN7cutlass13device_kernelINS_4gemm6kernel13GemmUniversalIN4cute5tupleIJiiiiEEENS1_10collective13CollectiveMmaINS1_34MainloopSm90TmaGmmaWarpSpecializedILi3ENS5_IJNS4_1CILi1EEESB_SB_EEENS1_35KernelTmaWarpSpecializedCooperativeEEENS5_IJNSA_ILi512EEENSA_ILi32EEENSA_ILi64EEEEEENS_6half_tENS5_IJlSB_lEEESJ_SK_NS4_8TiledMMAINS4_8MMA_AtomIJNS4_4SM904GMMA25MMA_64x32x16_F32F16F16_SSILNSO_5MajorE0ELSQ_0ELNSO_7ScaleInE1ELSR_1EEEEEENS4_6LayoutINS5_IJNSA_ILi2EEESB_SB_EEENS5_IJSB_NSA_ILi0EEESX_EEEEENS5_IJNS4_10UnderscoreES10_S10_EEEEENS4_13SM90_TMA_LOADENS4_14ComposedLayoutINS4_7SwizzleILi3ELi4ELi3EEENS4_18smem_ptr_flag_bitsILi16EEENSU_INS5_IJNSA_ILi8EEESH_EEENS5_IJSH_SB_EEEEEEEvNS4_8identityES13_S1D_vS1E_EENS_8epilogue10collective6detail29Sm90TmaWarpSpecializedAdapterINS1H_15DefaultEpilogueISJ_SK_SK_NS1G_6thread17LinearCombinationISJ_Li1EffLNS1L_9ScaleType4KindE0ELNS_15FloatRoundStyleE2ESJ_EENS1_15EpilogueDefaultEEEEEvvEEEEvNT_6ParamsE,"",@"SHT_CUDA_INFO"
	.sectionflags	@""
	.align	4


	//----- nvinfo : EIATTR_CUDA_API_VERSION
	.align		4
        /*0000*/ 	.byte	0x04, 0x37
        /*0002*/ 	.short	(.L_21 - .L_20)
.L_20:
        /*0004*/ 	.word	0x00000082


	//----- nvinfo : EIATTR_KPARAM_INFO
	.align		4
.L_21:
        /*0008*/ 	.byte	0x04, 0x17
        /*000a*/ 	.short	(.L_23 - .L_22)
.L_22:
        /*000c*/ 	.word	0x00000000
        /*0010*/ 	.short	0x0000
        /*0012*/ 	.short	0x0070
        /*0014*/ 	.byte	0x00, 0xf0, 0x01, 0x10


	//----- nvinfo : EIATTR_SPARSE_MMA_MASK
	.align		4
.L_23:
        /*0018*/ 	.byte	0x03, 0x50
        /*001a*/ 	.short	0x0000


	//----- nvinfo : EIATTR_MAXREG_COUNT
	.align		4
        /*001c*/ 	.byte	0x03, 0x1b
        /*001e*/ 	.short	0x00a8


	//----- nvinfo : EIATTR_NUM_BARRIERS
	.align		4
        /*0020*/ 	.byte	0x02, 0x4c
        /*0022*/ 	.byte	0x01
	.zero		1


	//----- nvinfo : EIATTR_EXTERNS
	.align		4
        /*0024*/ 	.byte	0x04, 0x0f
        /*0026*/ 	.short	(.L_25 - .L_24)


	//   ....[0]....
	.align		4
.L_24:
        /*0028*/ 	.word	index@(__assertfail)


	//----- nvinfo : EIATTR_MERCURY_ISA_VERSION
	.align		4
.L_25:
        /*002c*/ 	.byte	0x03, 0x5f
        /*002e*/ 	.short	0x0101


	//----- nvinfo : EIATTR_INT_WARP_WIDE_INSTR_OFFSETS
	.align		4
        /*0030*/ 	.byte	0x04, 0x31
        /*0032*/ 	.short	(.L_27 - .L_26)


	//   ....[0]....
.L_26:
        /*0034*/ 	.word	0x000003d0


	//   ....[1]....
        /*0038*/ 	.word	0x000003e0


	//   ....[2]....
        /*003c*/ 	.word	0x000004a0


	//----- nvinfo : EIATTR_COOP_GROUP_MASK_REGIDS
	.align		4
.L_27:
        /*0040*/ 	.byte	0x04, 0x29
        /*0042*/ 	.short	(.L_29 - .L_28)


	//   ....[0]....
.L_28:
        /*0044*/ 	.word	0xffffffff


	//   ....[1]....
        /*0048*/ 	.word	0xffffffff


	//   ....[2]....
        /*004c*/ 	.word	0xffffffff


	//   ....[3]....
        /*0050*/ 	.word	0xffffffff


	//   ....[4]....
        /*0054*/ 	.word	0xffffffff


	//----- nvinfo : EIATTR_COOP_GROUP_INSTR_OFFSETS
	.align		4
.L_29:
        /*0058*/ 	.byte	0x04, 0x28
        /*005a*/ 	.short	(.L_31 - .L_30)


	//   ....[0]....
.L_30:
        /*005c*/ 	.word	0x00000060


	//   ....[1]....
        /*0060*/ 	.word	0x00000070


	//   ....[2]....
        /*0064*/ 	.word	0x00000130


	//   ....[3]....
        /*0068*/ 	.word	0x000002a0


	//   ....[4]....
        /*006c*/ 	.word	0x000011d0


	//----- nvinfo : EIATTR_REG_RECONFIG
	.align		4
.L_31:
        /*0070*/ 	.byte	0x01, 0x54
	.zero		2


	//----- nvinfo : EIATTR_SYSCALL_OFFSETS
	.align		4
        /*0074*/ 	.byte	0x04, 0x46
        /*0076*/ 	.short	(.L_33 - .L_32)


	//   ....[0]....
.L_32:
        /*0078*/ 	.word	0x000013c0


	//----- nvinfo : EIATTR_MBARRIER_INSTR_OFFSETS
	.align		4
.L_33:
        /*007c*/ 	.byte	0x04, 0x39
        /*007e*/ 	.short	(.L_35 - .L_34)


	//   ....[0]....
.L_34:
        /*0080*/ 	.word	0x00000230
        /*0084*/ 	.word	0x000000ff
        /*0088*/ 	.word	0x00000000
        /*008c*/ 	.short	0x0100
        /*008e*/ 	.byte	0x08
	.zero		1


	//   ....[1]....
        /*0090*/ 	.word	0x00000240
        /*0094*/ 	.word	0x000000ff
        /*0098*/ 	.word	0x00000018
        /*009c*/ 	.short	0x0100
        /*009e*/ 	.byte	0x08
	.zero		1


	//   ....[2]....
        /*00a0*/ 	.word	0x00000250
        /*00a4*/ 	.word	0x000000ff
        /*00a8*/ 	.word	0x00000008
        /*00ac*/ 	.short	0x0100
        /*00ae*/ 	.byte	0x08
	.zero		1


	//   ....[3]....
        /*00b0*/ 	.word	0x00000260
        /*00b4*/ 	.word	0x000000ff
        /*00b8*/ 	.word	0x00000020
        /*00bc*/ 	.short	0x0100
        /*00be*/ 	.byte	0x08
	.zero		1


	//   ....[4]....
        /*00c0*/ 	.word	0x00000270
        /*00c4*/ 	.word	0x000000ff
        /*00c8*/ 	.word	0x00000010
        /*00cc*/ 	.short	0x0100
        /*00ce*/ 	.byte	0x08
	.zero		1


	//   ....[5]....
        /*00d0*/ 	.word	0x00000280
        /*00d4*/ 	.word	0x000000ff
        /*00d8*/ 	.word	0x00000028
        /*00dc*/ 	.short	0x0100
        /*00de*/ 	.byte	0x08
	.zero		1


	//   ....[6]....
        /*00e0*/ 	.word	0x00000520
        /*00e4*/ 	.word	0x000000ff
        /*00e8*/ 	.word	0x00000040
        /*00ec*/ 	.short	0x0100
        /*00ee*/ 	.byte	0x08
	.zero		1


	//   ....[7]....
        /*00f0*/ 	.word	0x000005a0
        /*00f4*/ 	.word	0x000000ff
        /*00f8*/ 	.word	0x00000048
        /*00fc*/ 	.short	0x0100
        /*00fe*/ 	.byte	0x08
	.zero		1


	//   ....[8]....
        /*0100*/ 	.word	0x00001440
        /*0104*/ 	.word	0x00000003
        /*0108*/ 	.word	0x00000000
        /*010c*/ 	.short	0x010a
        /*010e*/ 	.byte	0x3f
	.zero		1


	//   ....[9]....
        /*0110*/ 	.word	0x000014a0
        /*0114*/ 	.word	0x00000003
        /*0118*/ 	.word	0x00000000
        /*011c*/ 	.short	0x010a
        /*011e*/ 	.byte	0x3f
	.zero		1


	//   ....[10]....
        /*0120*/ 	.word	0x00001c70
        /*0124*/ 	.word	0x000000ff
        /*0128*/ 	.word	0x00000000
        /*012c*/ 	.short	0x010a
        /*012e*/ 	.byte	0x04
	.zero		1


	//   ....[11]....
        /*0130*/ 	.word	0x00001cb0
        /*0134*/ 	.word	0x000000ff
        /*0138*/ 	.word	0x00000000
        /*013c*/ 	.short	0x010a
        /*013e*/ 	.byte	0x04
	.zero		1


	//   ....[12]....
        /*0140*/ 	.word	0x00002390
        /*0144*/ 	.word	0x000000ff
        /*0148*/ 	.word	0x00000000
        /*014c*/ 	.short	0x0101
        /*014e*/ 	.byte	0x09
	.zero		1


	//   ....[13]....
        /*0150*/ 	.word	0x00002570
        /*0154*/ 	.word	0x000000ff
        /*0158*/ 	.word	0x00000000
        /*015c*/ 	.short	0x0101
        /*015e*/ 	.byte	0x06
	.zero		1


	//   ....[14]....
        /*0160*/ 	.word	0x000087a0
        /*0164*/ 	.word	0x0000000e
        /*0168*/ 	.word	0x00000018
        /*016c*/ 	.short	0x010a
        /*016e*/ 	.byte	0x3f
	.zero		1


	//   ....[15]....
        /*0170*/ 	.word	0x00008b30
        /*0174*/ 	.word	0x00000006
        /*0178*/ 	.word	0x00000048
        /*017c*/ 	.short	0x0101
        /*017e*/ 	.byte	0x3f
	.zero		1


	//   ....[16]....
        /*0180*/ 	.word	0x00009250
        /*0184*/ 	.word	0x00000007
        /*0188*/ 	.word	0x00000000
        /*018c*/ 	.short	0x010a
        /*018e*/ 	.byte	0x3f
	.zero		1


	//   ....[17]....
        /*0190*/ 	.word	0x000092d0
        /*0194*/ 	.word	0x00000009
        /*0198*/ 	.word	0x00000000
        /*019c*/ 	.short	0x010a
        /*019e*/ 	.byte	0x3f
	.zero		1


	//   ....[18]....
        /*01a0*/ 	.word	0x00009360
        /*01a4*/ 	.word	0x00000003
        /*01a8*/ 	.word	0x00000000
        /*01ac*/ 	.short	0x010a
        /*01ae*/ 	.byte	0x3f
	.zero		1


	//   ....[19]....
        /*01b0*/ 	.word	0x000093c0
        /*01b4*/ 	.word	0x00000003
        /*01b8*/ 	.word	0x00000000
        /*01bc*/ 	.short	0x010a
        /*01be*/ 	.byte	0x3f
	.zero		1


	//   ....[20]....
        /*01c0*/ 	.word	0x00009420
        /*01c4*/ 	.word	0x00000004
        /*01c8*/ 	.word	0x00000000
        /*01cc*/ 	.short	0x010a
        /*01ce*/ 	.byte	0x3f
	.zero		1


	//   ....[21]....
        /*01d0*/ 	.word	0x000094f0
        /*01d4*/ 	.word	0x0000000e
        /*01d8*/ 	.word	0x00000018
        /*01dc*/ 	.short	0x010a
        /*01de*/ 	.byte	0x3f
	.zero		1


	//   ....[22]....
        /*01e0*/ 	.word	0x000095c0
        /*01e4*/ 	.word	0x00000007
        /*01e8*/ 	.word	0x00000000
        /*01ec*/ 	.short	0x010a
        /*01ee*/ 	.byte	0x3f
	.zero		1


	//   ....[23]....
        /*01f0*/ 	.word	0x00009610
        /*01f4*/ 	.word	0x00000009
        /*01f8*/ 	.word	0x00000000
        /*01fc*/ 	.short	0x010a
        /*01fe*/ 	.byte	0x3f
	.zero		1


	//----- nvinfo : EIATTR_NUM_MBARRIERS
	.align		4
.L_35:
        /*0200*/ 	.byte	0x03, 0x38
        /*0202*/ 	.short	0x0008


	//----- nvinfo : EIATTR_EXIT_INSTR_OFFSETS
	.align		4
        /*0204*/ 	.byte	0x04, 0x1c
        /*0206*/ 	.short	(.L_37 - .L_36)


	//   ....[0]....
.L_36:
        /*0208*/ 	.word	0x00000640


	//   ....[1]....
        /*020c*/ 	.word	0x00000f00


	//   ....[2]....
        /*0210*/ 	.word	0x00007e80


	//   ....[3]....
        /*0214*/ 	.word	0x000084b0


	//   ....[4]....
        /*0218*/ 	.word	0x000093b0


	//----- nvinfo : EIATTR_MAX_THREADS
	.align		4
.L_37:
        /*021c*/ 	.byte	0x04, 0x05
        /*021e*/ 	.short	(.L_39 - .L_38)
.L_38:
        /*0220*/ 	.word	0x00000180
        /*0224*/ 	.word	0x00000001
        /*0228*/ 	.word	0x00000001


	//----- nvinfo : EIATTR_CRS_STACK_SIZE
	.align		4
.L_39:
        /*022c*/ 	.byte	0x04, 0x1e
        /*022e*/ 	.short	(.L_41 - .L_40)
.L_40:
        /*0230*/ 	.word	0x00000000


	//----- nvinfo : EIATTR_CBANK_PARAM_SIZE
	.align		4
.L_41:
        /*0234*/ 	.byte	0x03, 0x19
        /*0236*/ 	.short	0x0470


	//----- nvinfo : EIATTR_PARAM_CBANK
	.align		4
        /*0238*/ 	.byte	0x04, 0x0a
        /*023a*/ 	.short	(.L_43 - .L_42)
	.align		4
.L_42:
        /*023c*/ 	.word	index@(.nv.constant0._ZN7cutlass13device_kernelINS_4gemm6kernel13GemmUniversalIN4cute5tupleIJiiiiEEENS1_10collective13CollectiveMmaINS1_34MainloopSm90TmaGmmaWarpSpecializedILi3ENS5_IJNS4_1CILi1EEESB_SB_EEENS1_35KernelTmaWarpSpecializedCooperativeEEENS5_IJNSA_ILi512EEENSA_ILi32EEENSA_ILi64EEEEEENS_6half_tENS5_IJlSB_lEEESJ_SK_NS4_8TiledMMAINS4_8MMA_AtomIJNS4_4SM904GMMA25MMA_64x32x16_F32F16F16_SSILNSO_5MajorE0ELSQ_0ELNSO_7ScaleInE1ELSR_1EEEEEENS4_6LayoutINS5_IJNSA_ILi2EEESB_SB_EEENS5_IJSB_NSA_ILi0EEESX_EEEEENS5_IJNS4_10UnderscoreES10_S10_EEEEENS4_13SM90_TMA_LOADENS4_14ComposedLayoutINS4_7SwizzleILi3ELi4ELi3EEENS4_18smem_ptr_flag_bitsILi16EEENSU_INS5_IJNSA_ILi8EEESH_EEENS5_IJSH_SB_EEEEEEEvNS4_8identityES13_S1D_vS1E_EENS_8epilogue10collective6detail29Sm90TmaWarpSpecializedAdapterINS1H_15DefaultEpilogueISJ_SK_SK_NS1G_6thread17LinearCombinationISJ_Li1EffLNS1L_9ScaleType4KindE0ELNS_15FloatRoundStyleE2ESJ_EENS1_15EpilogueDefaultEEEEEvvEEEEvNT_6ParamsE)
        /*0240*/ 	.short	0x0210
        /*0242*/ 	.short	0x0470


	//----- nvinfo : EIATTR_SW_WAR
	.align		4
.L_43:
        /*0244*/ 	.byte	0x04, 0x36
        /*0246*/ 	.short	(.L_45 - .L_44)
.L_44:
        /*0248*/ 	.word	0x00000008
.L_45:


//--------------------- .nv.callgraph             --------------------------
	.section	.nv.callgraph,"",@"SHT_CUDA_CALLGRAPH"
	.align	4
	.sectionentsize	8
	.align		4
        /*0000*/ 	.word	0x00000000
	.align		4
        /*0004*/ 	.word	0xffffffff
	.align		4
        /*0008*/ 	.word	index@(_ZN7cutlass13device_kernelINS_4gemm6kernel13GemmUniversalIN4cute5tupleIJiiiiEEENS1_10collective13CollectiveMmaINS1_34MainloopSm90TmaGmmaWarpSpecializedILi3ENS5_IJNS4_1CILi1EEESB_SB_EEENS1_35KernelTmaWarpSpecializedCooperativeEEENS5_IJNSA_ILi512EEENSA_ILi32EEENSA_ILi64EEEEEENS_6half_tENS5_IJlSB_lEEESJ_SK_NS4_8TiledMMAINS4_8MMA_AtomIJNS4_4SM904GMMA25MMA_64x32x16_F32F16F16_SSILNSO_5MajorE0ELSQ_0ELNSO_7ScaleInE1ELSR_1EEEEEENS4_6LayoutINS5_IJNSA_ILi2EEESB_SB_EEENS5_IJSB_NSA_ILi0EEESX_EEEEENS5_IJNS4_10UnderscoreES10_S10_EEEEENS4_13SM90_TMA_LOADENS4_14ComposedLayoutINS4_7SwizzleILi3ELi4ELi3EEENS4_18smem_ptr_flag_bitsILi16EEENSU_INS5_IJNSA_ILi8EEESH_EEENS5_IJSH_SB_EEEEEEEvNS4_8identityES13_S1D_vS1E_EENS_8epilogue10collective6detail29Sm90TmaWarpSpecializedAdapterINS1H_15DefaultEpilogueISJ_SK_SK_NS1G_6thread17LinearCombinationISJ_Li1EffLNS1L_9ScaleType4KindE0ELNS_15FloatRoundStyleE2ESJ_EENS1_15EpilogueDefaultEEEEEvvEEEEvNT_6ParamsE)
	.align		4
        /*000c*/ 	.word	index@(__assertfail)
	.align		4
        /*0010*/ 	.word	0x00000000
	.align		4
        /*0014*/ 	.word	0xfffffffe
	.align		4
        /*0018*/ 	.word	0x00000000
	.align		4
        /*001c*/ 	.word	0xfffffffd
	.align		4
        /*0020*/ 	.word	0x00000000
	.align		4
        /*0024*/ 	.word	0xfffffffc


//--------------------- .nv.constant4             --------------------------
	.section	.nv.constant4,"a",@progbits
	.align	8
	.align		8
.nv.constant4:
        /*0000*/ 	.dword	__assertfail
	.align		8
        /*0008*/ 	.dword	__unnamed_1
	.align		8
        /*0010*/ 	.dword	_ZN39_INTERNAL_14a08698_4_k_cu_f5706629_39434cuda3std3__45__cpo5beginE
	.align		8
        /*0018*/ 	.dword	_ZN39_INTERNAL_14a08698_4_k_cu_f5706629_39434cuda3std3__45__cpo3endE
	.align		8
        /*0020*/ 	.dword	_ZN39_INTERNAL_14a08698_4_k_cu_f5706629_39434cuda3std3__45__cpo6cbeginE
	.align		8
        /*0028*/ 	.dword	_ZN39_INTERNAL_14a08698_4_k_cu_f5706629_39434cuda3std3__45__cpo4cendE
	.align		8
        /*0030*/ 	.dword	_ZN39_INTERNAL_14a08698_4_k_cu_f5706629_39434cuda3std3__441_GLOBAL__N__14a08698_4_k_cu_f5706629_39436ignoreE
	.align		8
        /*0038*/ 	.dword	_ZN39_INTERNAL_14a08698_4_k_cu_f5706629_39434cuda3std3__419piecewise_constructE
	.align		8
        /*0040*/ 	.dword	_ZN39_INTERNAL_14a08698_4_k_cu_f5706629_39434cuda3std3__48in_placeE
	.align		8
        /*0048*/ 	.dword	_ZN39_INTERNAL_14a08698_4_k_cu_f5706629_39434cuda3std6ranges3__45__cpo4swapE
	.align		8
        /*0050*/ 	.dword	_ZN39_INTERNAL_14a08698_4_k_cu_f5706629_39434cuda3std6ranges3__45__cpo9iter_moveE
	.align		8
        /*0058*/ 	.dword	_ZN39_INTERNAL_14a08698_4_k_cu_f5706629_39434cute7productE
	.align		8
        /*0060*/ 	.dword	_ZN39_INTERNAL_14a08698_4_k_cu_f5706629_39434cute1_E
	.align		8
        /*0068*/ 	.dword	$str$22
	.align		8
        /*0070*/ 	.dword	$str$23


//--------------------- .text._ZN7cutlass13device_kernelINS_4gemm6kernel13GemmUniversalIN4cute5tupleIJiiiiEEENS1_10collective13CollectiveMmaINS1_34MainloopSm90TmaGmmaWarpSpecializedILi3ENS5_IJNS4_1CILi1EEESB_SB_EEENS1_35KernelTmaWarpSpecializedCooperativeEEENS5_IJNSA_ILi512EEENSA_ILi32EEENSA_ILi64EEEEEENS_6half_tENS5_IJlSB_lEEESJ_SK_NS4_8TiledMMAINS4_8MMA_AtomIJNS4_4SM904GMMA25MMA_64x32x16_F32F16F16_SSILNSO_5MajorE0ELSQ_0ELNSO_7ScaleInE1ELSR_1EEEEEENS4_6LayoutINS5_IJNSA_ILi2EEESB_SB_EEENS5_IJSB_NSA_ILi0EEESX_EEEEENS5_IJNS4_10UnderscoreES10_S10_EEEEENS4_13SM90_TMA_LOADENS4_14ComposedLayoutINS4_7SwizzleILi3ELi4ELi3EEENS4_18smem_ptr_flag_bitsILi16EEENSU_INS5_IJNSA_ILi8EEESH_EEENS5_IJSH_SB_EEEEEEEvNS4_8identityES13_S1D_vS1E_EENS_8epilogue10collective6detail29Sm90TmaWarpSpecializedAdapterINS1H_15DefaultEpilogueISJ_SK_SK_NS1G_6thread17LinearCombinationISJ_Li1EffLNS1L_9ScaleType4KindE0ELNS_15FloatRoundStyleE2ESJ_EENS1_15EpilogueDefaultEEEEEvvEEEEvNT_6ParamsE --------------------------
	.section	.text._ZN7cutlass13device_kernelINS_4gemm6kernel13GemmUniversalIN4cute5tupleIJiiiiEEENS1_10collective13CollectiveMmaINS1_34MainloopSm90TmaGmmaWarpSpecializedILi3ENS5_IJNS4_1CILi1EEESB_SB_EEENS1_35KernelTmaWarpSpecializedCooperativeEEENS5_IJNSA_ILi512EEENSA_ILi32EEENSA_ILi64EEEEEENS_6half_tENS5_IJlSB_lEEESJ_SK_NS4_8TiledMMAINS4_8MMA_AtomIJNS4_4SM904GMMA25MMA_64x32x16_F32F16F16_SSILNSO_5MajorE0ELSQ_0ELNSO_7ScaleInE1ELSR_1EEEEEENS4_6LayoutINS5_IJNSA_ILi2EEESB_SB_EEENS5_IJSB_NSA_ILi0EEESX_EEEEENS5_IJNS4_10UnderscoreES10_S10_EEEEENS4_13SM90_TMA_LOADENS4_14ComposedLayoutINS4_7SwizzleILi3ELi4ELi3EEENS4_18smem_ptr_flag_bitsILi16EEENSU_INS5_IJNSA_ILi8EEESH_EEENS5_IJSH_SB_EEEEEEEvNS4_8identityES13_S1D_vS1E_EENS_8epilogue10collective6detail29Sm90TmaWarpSpecializedAdapterINS1H_15DefaultEpilogueISJ_SK_SK_NS1G_6thread17LinearCombinationISJ_Li1EffLNS1L_9ScaleType4KindE0ELNS_15FloatRoundStyleE2ESJ_EENS1_15EpilogueDefaultEEEEEvvEEEEvNT_6ParamsE,"ax",@progbits
	.align	128
.text._ZN7cutlass13device_kernelINS_4gemm6kernel13GemmUniversalIN4cute5tupleIJiiiiEEENS1_10collective13CollectiveMmaINS1_34MainloopSm90TmaGmmaWarpSpecializedILi3ENS5_IJNS4_1CILi1EEESB_SB_EEENS1_35KernelTmaWarpSpecializedCooperativeEEENS5_IJNSA_ILi512EEENSA_ILi32EEENSA_ILi64EEEEEENS_6half_tENS5_IJlSB_lEEESJ_SK_NS4_8TiledMMAINS4_8MMA_AtomIJNS4_4SM904GMMA25MMA_64x32x16_F32F16F16_SSILNSO_5MajorE0ELSQ_0ELNSO_7ScaleInE1ELSR_1EEEEEENS4_6LayoutINS5_IJNSA_ILi2EEESB_SB_EEENS5_IJSB_NSA_ILi0EEESX_EEEEENS5_IJNS4_10UnderscoreES10_S10_EEEEENS4_13SM90_TMA_LOADENS4_14ComposedLayoutINS4_7SwizzleILi3ELi4ELi3EEENS4_18smem_ptr_flag_bitsILi16EEENSU_INS5_IJNSA_ILi8EEESH_EEENS5_IJSH_SB_EEEEEEEvNS4_8identityES13_S1D_vS1E_EENS_8epilogue10collective6detail29Sm90TmaWarpSpecializedAdapterINS1H_15DefaultEpilogueISJ_SK_SK_NS1G_6thread17LinearCombinationISJ_Li1EffLNS1L_9ScaleType4KindE0ELNS_15FloatRoundStyleE2ESJ_EENS1_15EpilogueDefaultEEEEEvvEEEEvNT_6ParamsE:
        .type           _ZN7cutlass13device_kernelINS_4gemm6kernel13GemmUniversalIN4cute5tupleIJiiiiEEENS1_10collective13CollectiveMmaINS1_34MainloopSm90TmaGmmaWarpSpecializedILi3ENS5_IJNS4_1CILi1EEESB_SB_EEENS1_35KernelTmaWarpSpecializedCooperativeEEENS5_IJNSA_ILi512EEENSA_ILi32EEENSA_ILi64EEEEEENS_6half_tENS5_IJlSB_lEEESJ_SK_NS4_8TiledMMAINS4_8MMA_AtomIJNS4_4SM904GMMA25MMA_64x32x16_F32F16F16_SSILNSO_5MajorE0ELSQ_0ELNSO_7ScaleInE1ELSR_1EEEEEENS4_6LayoutINS5_IJNSA_ILi2EEESB_SB_EEENS5_IJSB_NSA_ILi0EEESX_EEEEENS5_IJNS4_10UnderscoreES10_S10_EEEEENS4_13SM90_TMA_LOADENS4_14ComposedLayoutINS4_7SwizzleILi3ELi4ELi3EEENS4_18smem_ptr_flag_bitsILi16EEENSU_INS5_IJNSA_ILi8EEESH_EEENS5_IJSH_SB_EEEEEEEvNS4_8identityES13_S1D_vS1E_EENS_8epilogue10collective6detail29Sm90TmaWarpSpecializedAdapterINS1H_15DefaultEpilogueISJ_SK_SK_NS1G_6thread17LinearCombinationISJ_Li1EffLNS1L_9ScaleType4KindE0ELNS_15FloatRoundStyleE2ESJ_EENS1_15EpilogueDefaultEEEEEvvEEEEvNT_6ParamsE,@function
        .size           _ZN7cutlass13device_kernelINS_4gemm6kernel13GemmUniversalIN4cute5tupleIJiiiiEEENS1_10collective13CollectiveMmaINS1_34MainloopSm90TmaGmmaWarpSpecializedILi3ENS5_IJNS4_1CILi1EEESB_SB_EEENS1_35KernelTmaWarpSpecializedCooperativeEEENS5_IJNSA_ILi512EEENSA_ILi32EEENSA_ILi64EEEEEENS_6half_tENS5_IJlSB_lEEESJ_SK_NS4_8TiledMMAINS4_8MMA_AtomIJNS4_4SM904GMMA25MMA_64x32x16_F32F16F16_SSILNSO_5MajorE0ELSQ_0ELNSO_7ScaleInE1ELSR_1EEEEEENS4_6LayoutINS5_IJNSA_ILi2EEESB_SB_EEENS5_IJSB_NSA_ILi0EEESX_EEEEENS5_IJNS4_10UnderscoreES10_S10_EEEEENS4_13SM90_TMA_LOADENS4_14ComposedLayoutINS4_7SwizzleILi3ELi4ELi3EEENS4_18smem_ptr_flag_bitsILi16EEENSU_INS5_IJNSA_ILi8EEESH_EEENS5_IJSH_SB_EEEEEEEvNS4_8identityES13_S1D_vS1E_EENS_8epilogue10collective6detail29Sm90TmaWarpSpecializedAdapterINS1H_15DefaultEpilogueISJ_SK_SK_NS1G_6thread17LinearCombinationISJ_Li1EffLNS1L_9ScaleType4KindE0ELNS_15FloatRoundStyleE2ESJ_EENS1_15EpilogueDefaultEEEEEvvEEEEvNT_6ParamsE,(.L_x_192 - _ZN7cutlass13device_kernelINS_4gemm6kernel13GemmUniversalIN4cute5tupleIJiiiiEEENS1_10collective13CollectiveMmaINS1_34MainloopSm90TmaGmmaWarpSpecializedILi3ENS5_IJNS4_1CILi1EEESB_SB_EEENS1_35KernelTmaWarpSpecializedCooperativeEEENS5_IJNSA_ILi512EEENSA_ILi32EEENSA_ILi64EEEEEENS_6half_tENS5_IJlSB_lEEESJ_SK_NS4_8TiledMMAINS4_8MMA_AtomIJNS4_4SM904GMMA25MMA_64x32x16_F32F16F16_SSILNSO_5MajorE0ELSQ_0ELNSO_7ScaleInE1ELSR_1EEEEEENS4_6LayoutINS5_IJNSA_ILi2EEESB_SB_EEENS5_IJSB_NSA_ILi0EEESX_EEEEENS5_IJNS4_10UnderscoreES10_S10_EEEEENS4_13SM90_TMA_LOADENS4_14ComposedLayoutINS4_7SwizzleILi3ELi4ELi3EEENS4_18smem_ptr_flag_bitsILi16EEENSU_INS5_IJNSA_ILi8EEESH_EEENS5_IJSH_SB_EEEEEEEvNS4_8identityES13_S1D_vS1E_EENS_8epilogue10collective6detail29Sm90TmaWarpSpecializedAdapterINS1H_15DefaultEpilogueISJ_SK_SK_NS1G_6thread17LinearCombinationISJ_Li1EffLNS1L_9ScaleType4KindE0ELNS_15FloatRoundStyleE2ESJ_EENS1_15EpilogueDefaultEEEEEvvEEEEvNT_6ParamsE)
        .other          _ZN7cutlass13device_kernelINS_4gemm6kernel13GemmUniversalIN4cute5tupleIJiiiiEEENS1_10collective13CollectiveMmaINS1_34MainloopSm90TmaGmmaWarpSpecializedILi3ENS5_IJNS4_1CILi1EEESB_SB_EEENS1_35KernelTmaWarpSpecializedCooperativeEEENS5_IJNSA_ILi512EEENSA_ILi32EEENSA_ILi64EEEEEENS_6half_tENS5_IJlSB_lEEESJ_SK_NS4_8TiledMMAINS4_8MMA_AtomIJNS4_4SM904GMMA25MMA_64x32x16_F32F16F16_SSILNSO_5MajorE0ELSQ_0ELNSO_7ScaleInE1ELSR_1EEEEEENS4_6LayoutINS5_IJNSA_ILi2EEESB_SB_EEENS5_IJSB_NSA_ILi0EEESX_EEEEENS5_IJNS4_10UnderscoreES10_S10_EEEEENS4_13SM90_TMA_LOADENS4_14ComposedLayoutINS4_7SwizzleILi3ELi4ELi3EEENS4_18smem_ptr_flag_bitsILi16EEENSU_INS5_IJNSA_ILi8EEESH_EEENS5_IJSH_SB_EEEEEEEvNS4_8identityES13_S1D_vS1E_EENS_8epilogue10collective6detail29Sm90TmaWarpSpecializedAdapterINS1H_15DefaultEpilogueISJ_SK_SK_NS1G_6thread17LinearCombinationISJ_Li1EffLNS1L_9ScaleType4KindE0ELNS_15FloatRoundStyleE2ESJ_EENS1_15EpilogueDefaultEEEEEvvEEEEvNT_6ParamsE,@"STO_CUDA_ENTRY STV_DEFAULT"
_ZN7cutlass13device_kernelINS_4gemm6kernel13GemmUniversalIN4cute5tupleIJiiiiEEENS1_10collective13CollectiveMmaINS1_34MainloopSm90TmaGmmaWarpSpecializedILi3ENS5_IJNS4_1CILi1EEESB_SB_EEENS1_35KernelTmaWarpSpecializedCooperativeEEENS5_IJNSA_ILi512EEENSA_ILi32EEENSA_ILi64EEEEEENS_6half_tENS5_IJlSB_lEEESJ_SK_NS4_8TiledMMAINS4_8MMA_AtomIJNS4_4SM904GMMA25MMA_64x32x16_F32F16F16_SSILNSO_5MajorE0ELSQ_0ELNSO_7ScaleInE1ELSR_1EEEEEENS4_6LayoutINS5_IJNSA_ILi2EEESB_SB_EEENS5_IJSB_NSA_ILi0EEESX_EEEEENS5_IJNS4_10UnderscoreES10_S10_EEEEENS4_13SM90_TMA_LOADENS4_14ComposedLayoutINS4_7SwizzleILi3ELi4ELi3EEENS4_18smem_ptr_flag_bitsILi16EEENSU_INS5_IJNSA_ILi8EEESH_EEENS5_IJSH_SB_EEEEEEEvNS4_8identityES13_S1D_vS1E_EENS_8epilogue10collective6detail29Sm90TmaWarpSpecializedAdapterINS1H_15DefaultEpilogueISJ_SK_SK_NS1G_6thread17LinearCombinationISJ_Li1EffLNS1L_9ScaleType4KindE0ELNS_15FloatRoundStyleE2ESJ_EENS1_15EpilogueDefaultEEEEEvvEEEEvNT_6ParamsE:
[----:B------:R-:W0:Y:S01]  /*0000*/  LDC R1, c[0x0][0x28] ;  /* 0x00000a00ff017b82 */ /* 0x000e220000000800 */
[----:B------:R-:W1:Y:S01]  /*0010*/  S2R R3, SR_TID.X ;  /* 0x0000000000037919 */ /* 0x000e620000002100 */
[----:B------:R-:W-:Y:S01]  /*0020*/  ELECT P0, URZ, PT ;  /* 0x00000000003f782f */ /* 0x000fe20003800000 */
[----:B------:R-:W-:Y:S01]  /*0030*/  BSSY B0, `(.L_x_0) ;  /* 0x000000f000007945 */ /* 0x000fe20003800000 */
[--C-:B-1----:R-:W-:Y:S02]  /*0040*/  SHF.R.U32.HI R0, RZ, 0x5, R3.reuse ;  /* 0x00000005ff007819 */ /* 0x102fe40000011603 */
[----:B------:R-:W-:-:S03]  /*0050*/  SHF.R.U32.HI R14, RZ, 0x7, R3 ;  /* 0x00000007ff0e7819 */ /* 0x000fc60000011603 */
[----:B------:R-:W1:Y:S04]  /*0060*/  SHFL.IDX PT, R4, R0, RZ, 0x1f ;  /* 0x00001fff00047589 */ /* 0x000e6800000e0000 */
[----:B------:R2:W3:Y:S01]  /*0070*/  SHFL.IDX PT, R10, R14, RZ, 0x1f ;  /* 0x00001fff0e0a7589 */ /* 0x0004e200000e0000 */
[----:B-1----:R-:W-:-:S13]  /*0080*/  ISETP.NE.OR P0, PT, R4, RZ, !P0 ;  /* 0x000000ff0400720c */ /* 0x002fda0004705670 */
[----:B0-23--:R-:W-:Y:S05]  /*0090*/  @P0 BRA `(.L_x_1) ;  /* 0x0000000000200947 */ /* 0x00dfea0003800000 */
[----:B------:R-:W-:Y:S02]  /*00a0*/  ULDC.64 UR4, c[0x0][0x198] ;  /* 0x0000660000047ab9 */ /* 0x000fe40000000a00 */
[----:B------:R-:W-:Y:S02]  /*00b0*/  UIADD3 UR6, UP0, UR4, 0xf0, URZ ;  /* 0x000000f004067890 */ /* 0x000fe4000ff1e03f */
[----:B------:R-:W-:Y:S02]  /*00c0*/  UIADD3 UR4, UP1, UR4, 0x1f0, URZ ;  /* 0x000001f004047890 */ /* 0x000fe4000ff3e03f */
[----:B------:R-:W-:Y:S02]  /*00d0*/  UIADD3.X UR7, URZ, UR5, URZ, UP0, !UPT ;  /* 0x000000053f077290 */ /* 0x000fe400087fe43f */
[----:B------:R-:W-:-:S07]  /*00e0*/  UIADD3.X UR5, URZ, UR5, URZ, UP1, !UPT ;  /* 0x000000053f057290 */ /* 0x000fce0008ffe43f */
[----:B------:R0:W-:Y:S02]  /*00f0*/  UTMACCTL.PF [UR6] ;  /* 0x00000000060079b9 */ /* 0x0001e40008040000 */
[----:B------:R0:W-:Y:S02]  /*0100*/  UTMACCTL.PF [UR4] ;  /* 0x00000000040079b9 */ /* 0x0001e40008040000 */
[----:B0-----:R-:W-:Y:S01]  /*0110*/  NOP ;  /* 0x0000000000007918 */ /* 0x001fe20000000000 */
.L_x_1:
[----:B------:R-:W-:Y:S05]  /*0120*/  BSYNC B0 ;  /* 0x0000000000007941 */ /* 0x000fea0003800000 */
.L_x_0:
[----:B------:R-:W0:Y:S02]  /*0130*/  SHFL.IDX PT, R2, R0, RZ, 0x1f ;  /* 0x00001fff00027589 */ /* 0x000e2400000e0000 */
[----:B0-----:R-:W-:-:S13]  /*0140*/  ISETP.NE.AND P0, PT, R2, RZ, PT ;  /* 0x000000ff0200720c */ /* 0x001fda0003f05270 */
[----:B------:R-:W-:Y:S05]  /*0150*/  @P0 BRA `(.L_x_2) ;  /* 0x0000000000500947 */ /* 0x000fea0003800000 */
[----:B------:R-:W0:Y:S01]  /*0160*/  S2UR UR8, SR_CgaCtaId ;  /* 0x00000000000879c3 */ /* 0x000e220000008800 */
[----:B------:R-:W-:Y:S01]  /*0170*/  UMOV UR4, 0x400 ;  /* 0x0000040000047882 */ /* 0x000fe20000000000 */
[----:B------:R-:W-:Y:S01]  /*0180*/  UMOV UR5, 0x1 ;  /* 0x0000000100057882 */ /* 0x000fe20000000000 */
[----:B------:R-:W-:Y:S01]  /*0190*/  UMOV UR6, 0x100 ;  /* 0x0000010000067882 */ /* 0x000fe20000000000 */
[----:B------:R-:W-:Y:S01]  /*01a0*/  ELECT P0, URZ, PT ;  /* 0x00000000003f782f */ /* 0x000fe20003800000 */
[----:B------:R-:W-:-:S04]  /*01b0*/  UIADD3 UR6, -UR6, 0x100000, URZ ;  /* 0x0010000006067890 */ /* 0x000fc8000fffe13f */
[----:B------:R-:W-:Y:S02]  /*01c0*/  USHF.L.U32 UR7, UR6, 0xb, URZ ;  /* 0x0000000b06077899 */ /* 0x000fe4000800063f */
[----:B------:R-:W-:Y:S02]  /*01d0*/  USHF.L.U32 UR6, UR6, 0x1, URZ ;  /* 0x0000000106067899 */ /* 0x000fe4000800063f */
[----:B0-----:R-:W-:Y:S02]  /*01e0*/  ULEA UR8, UR8, UR4, 0x18 ;  /* 0x0000000408087291 */ /* 0x001fe4000f8ec03f */
[----:B------:R-:W-:-:S04]  /*01f0*/  UIADD3 UR4, -UR5, 0x100000, URZ ;  /* 0x0010000005047890 */ /* 0x000fc8000fffe13f */
[----:B------:R-:W-:Y:S02]  /*0200*/  USHF.L.U32 UR5, UR4, 0xb, URZ ;  /* 0x0000000b04057899 */ /* 0x000fe4000800063f */
[----:B------:R-:W-:Y:S01]  /*0210*/  USHF.L.U32 UR4, UR4, 0x1, URZ ;  /* 0x0000000104047899 */ /* 0x000fe2000800063f */
[----:B------:R-:W0:Y:S11]  /*0220*/  FENCE.VIEW.ASYNC.S ;  /* 0x00000000000073c6 */ /* 0x000e360000000000 */
[----:B0-----:R0:W1:Y:S01]  /*0230*/  SYNCS.EXCH.64 URZ, [UR8], UR4 ;  /* 0x00000004083f75b2 */ /* 0x0010620008000100 */
[----:B------:R0:W2:Y:S01]  /*0240*/  SYNCS.EXCH.64 URZ, [UR8+0x18], UR6 ;  /* 0x00001806083f75b2 */ /* 0x0000a20008000100 */
[----:B------:R0:W3:Y:S01]  /*0250*/  SYNCS.EXCH.64 URZ, [UR8+0x8], UR4 ;  /* 0x00000804083f75b2 */ /* 0x0000e20008000100 */
[----:B------:R0:W4:Y:S01]  /*0260*/  SYNCS.EXCH.64 URZ, [UR8+0x20], UR6 ;  /* 0x00002006083f75b2 */ /* 0x0001220008000100 */
[----:B------:R0:W0:Y:S01]  /*0270*/  SYNCS.EXCH.64 URZ, [UR8+0x10], UR4 ;  /* 0x00001004083f75b2 */ /* 0x0000220008000100 */
[----:B------:R0:W0:Y:S01]  /*0280*/  SYNCS.EXCH.64 URZ, [UR8+0x28], UR6 ;  /* 0x00002806083f75b2 */ /* 0x0000220008000100 */
[----:B------:R-:W-:Y:S01]  /*0290*/  NOP ;  /* 0x0000000000007918 */ /* 0x000fe20000000000 */
.L_x_2:
[----:B------:R-:W5:Y:S01]  /*02a0*/  SHFL.IDX PT, R0, R0, RZ, 0x1f ;  /* 0x00001fff00007589 */ /* 0x000f6200000e0000 */
[----:B------:R-:W-:Y:S01]  /*02b0*/  ELECT P0, URZ, PT ;  /* 0x00000000003f782f */ /* 0x000fe20003800000 */
[----:B------:R-:W1:Y:S01]  /*02c0*/  LDC R2, c[0x0][0x65c] ;  /* 0x00019700ff027b82 */ /* 0x000e620000000800 */
[----:B------:R-:W-:Y:S01]  /*02d0*/  SHF.R.S32.HI R7, RZ, 0x1f, R4 ;  /* 0x0000001fff077819 */ /* 0x000fe20000011404 */
[----:B------:R-:W2:Y:S01]  /*02e0*/  S2R R5, SR_CTAID.Y ;  /* 0x0000000000057919 */ /* 0x000ea20000002600 */
[----:B0-----:R-:W-:Y:S01]  /*02f0*/  UMOV UR4, 0x20 ;  /* 0x0000002000047882 */ /* 0x001fe20000000000 */
[----:B------:R-:W-:Y:S01]  /*0300*/  NOP ;  /* 0x0000000000007918 */ /* 0x000fe20000000000 */
[----:B------:R-:W-:Y:S01]  /*0310*/  LEA.HI R7, R7, R4, RZ, 0x2 ;  /* 0x0000000407077211 */ /* 0x000fe200078f10ff */
[----:B------:R-:W0:Y:S01]  /*0320*/  S2R R6, SR_CTAID.X ;  /* 0x0000000000067919 */ /* 0x000e220000002500 */
[----:B------:R-:W-:Y:S01]  /*0330*/  ISETP.NE.AND P2, PT, R10, RZ, PT ;  /* 0x000000ff0a00720c */ /* 0x000fe20003f45270 */
[----:B------:R-:W-:Y:S01]  /*0340*/  NOP ;  /* 0x0000000000007918 */ /* 0x000fe20000000000 */
[----:B------:R-:W-:-:S02]  /*0350*/  LOP3.LUT R7, R7, 0xfffffffc, RZ, 0xc0, !PT ;  /* 0xfffffffc07077812 */ /* 0x000fc400078ec0ff */
[----:B-----5:R-:W-:Y:S02]  /*0360*/  ISETP.NE.OR P0, PT, R0, RZ, !P0 ;  /* 0x000000ff0000720c */ /* 0x020fe40004705670 */
[----:B-1----:R-:W-:-:S04]  /*0370*/  ISETP.NE.AND P3, PT, R2, 0x1, PT ;  /* 0x000000010200780c */ /* 0x002fc80003f65270 */
[----:B------:R-:W-:Y:S01]  /*0380*/  P2R R0, PR, RZ, 0x8 ;  /* 0x00000008ff007803 */ /* 0x000fe20000000000 */
[----:B------:R-:W-:Y:S01]  /*0390*/  IMAD.IADD R0, R4, 0x1, -R7 ;  /* 0x0000000104007824 */ /* 0x000fe200078e0a07 */
[----:B------:R-:W-:Y:S01]  /*03a0*/  LOP3.LUT R4, R3, 0x7f, RZ, 0xc0, !PT ;  /* 0x0000007f03047812 */ /* 0x000fe200078ec0ff */
[----:B------:R-:W-:-:S03]  /*03b0*/  IMAD.MOV.U32 R7, RZ, RZ, RZ ;  /* 0x000000ffff077224 */ /* 0x000fc600078e00ff */
[----:B------:R-:W-:Y:S01]  /*03c0*/  ISETP.NE.AND P1, PT, R0, 0x3, PT ;  /* 0x000000030000780c */ /* 0x000fe20003f25270 */
[----:B------:R-:W-:Y:S01]  /*03d0*/  VOTEU.ALL UP0, P0 ;  /* 0x00000000003f7886 */ /* 0x000fe20000000000 */
[----:B------:R-:W-:Y:S01]  /*03e0*/  VOTEU.ALL UP1, P0 ;  /* 0x00000000003f7886 */ /* 0x000fe20000020000 */
[----:B------:R-:W0:Y:S01]  /*03f0*/  @P3 LDC R17, c[0x0][0x10] ;  /* 0x00000400ff113b82 */ /* 0x000e220000000800 */
[----:B--2---:R-:W-:Y:S02]  /*0400*/  @P3 IMAD.MOV.U32 R8, RZ, RZ, R5 ;  /* 0x000000ffff083224 */ /* 0x004fe400078e0005 */
[----:B------:R-:W-:Y:S01]  /*0410*/  @!UP0 UMOV UR6, 0x400 ;  /* 0x0000040000068882 */ /* 0x000fe20000000000 */
[----:B------:R-:W-:-:S04]  /*0420*/  @!UP0 UIADD3 UR4, -UR4, 0x100000, URZ ;  /* 0x0010000004048890 */ /* 0x000fc8000fffe13f */
[----:B------:R-:W-:Y:S02]  /*0430*/  @!UP0 USHF.L.U32 UR5, UR4, 0xb, URZ ;  /* 0x0000000b04058899 */ /* 0x000fe4000800063f */
[----:B------:R-:W-:Y:S01]  /*0440*/  @!UP0 USHF.L.U32 UR4, UR4, 0x1, URZ ;  /* 0x0000000104048899 */ /* 0x000fe2000800063f */
[----:B------:R-:W-:Y:S01]  /*0450*/  @P3 IMAD.MOV.U32 R9, RZ, RZ, RZ ;  /* 0x000000ffff093224 */ /* 0x000fe200078e00ff */
[----:B------:R-:W1:Y:S08]  /*0460*/  @!UP0 S2UR UR7, SR_CgaCtaId ;  /* 0x00000000000789c3 */ /* 0x000e700000008800 */
[----:B------:R-:W2:Y:S01]  /*0470*/  @!P3 LDC R11, c[0x0][0xc] ;  /* 0x00000300ff0bbb82 */ /* 0x000ea20000000800 */
[----:B0-----:R-:W-:Y:S01]  /*0480*/  @P3 IMAD.WIDE.U32 R16, R6, R17, R8 ;  /* 0x0000001106103225 */ /* 0x001fe200078e0008 */
[----:B-1----:R-:W-:Y:S01]  /*0490*/  @!UP0 ULEA UR8, UR7, UR6, 0x18 ;  /* 0x0000000607088291 */ /* 0x002fe2000f8ec03f */
[----:B------:R-:W-:-:S02]  /*04a0*/  VOTEU.ALL UP0, P0 ;  /* 0x00000000003f7886 */ /* 0x000fc40000000000 */
[----:B------:R-:W-:Y:S01]  /*04b0*/  ULDC UR6, c[0x0][0xc] ;  /* 0x0000030000067ab9 */ /* 0x000fe20000000800 */
[----:B------:R-:W-:Y:S01]  /*04c0*/  ISETP.EQ.OR P0, PT, R0, RZ, !P1 ;  /* 0x000000ff0000720c */ /* 0x000fe20004f02670 */
[----:B------:R-:W-:-:S03]  /*04d0*/  ULDC UR7, c[0x0][0x10] ;  /* 0x0000040000077ab9 */ /* 0x000fc60000000800 */
[C---:B------:R-:W-:Y:S01]  /*04e0*/  ISETP.EQ.AND P0, PT, R10.reuse, RZ, P0 ;  /* 0x000000ff0a00720c */ /* 0x040fe20000702270 */
[----:B------:R-:W-:Y:S02]  /*04f0*/  VIADD R10, R10, 0xffffffff ;  /* 0xffffffff0a0a7836 */ /* 0x000fe40000000000 */
[----:B--2---:R-:W-:Y:S01]  /*0500*/  @!P3 IMAD.WIDE.U32 R8, R11, R5, R6 ;  /* 0x000000050b08b225 */ /* 0x004fe200078e0006 */
[----:B------:R-:W0:Y:S02]  /*0510*/  FENCE.VIEW.ASYNC.S ;  /* 0x00000000000073c6 */ /* 0x000e240000000000 */
[----:B0-----:R-:W3:Y:S01]  /*0520*/  @!UP0 SYNCS.EXCH.64 URZ, [UR8+0x40], UR4 ;  /* 0x00004004083f85b2 */ /* 0x001ee20008000100 */
[----:B------:R-:W-:Y:S01]  /*0530*/  SEL R18, RZ, 0x1, !P0 ;  /* 0x00000001ff127807 */ /* 0x000fe20004000000 */
[----:B------:R-:W-:Y:S01]  /*0540*/  @P3 IMAD.MOV.U32 R11, RZ, RZ, RZ ;  /* 0x000000ffff0b3224 */ /* 0x000fe200078e00ff */
[----:B------:R-:W-:Y:S01]  /*0550*/  ISETP.GE.U32.AND P1, PT, R10, 0x2, PT ;  /* 0x000000020a00780c */ /* 0x000fe20003f26070 */
[----:B------:R-:W-:-:S02]  /*0560*/  @!P3 IMAD.MOV.U32 R16, RZ, RZ, R8 ;  /* 0x000000ffff10b224 */ /* 0x000fc400078e0008 */
[----:B------:R-:W-:Y:S01]  /*0570*/  @P3 IMAD.IADD R17, R17, 0x1, R11 ;  /* 0x0000000111113824 */ /* 0x000fe200078e020b */
[----:B------:R-:W-:Y:S01]  /*0580*/  SEL R18, R18, 0x2, P1 ;  /* 0x0000000212127807 */ /* 0x000fe20000800000 */
[----:B------:R-:W-:Y:S01]  /*0590*/  @!P3 IMAD.MOV.U32 R17, RZ, RZ, R9 ;  /* 0x000000ffff11b224 */ /* 0x000fe200078e0009 */
[----:B------:R0:W3:Y:S01]  /*05a0*/  @!UP1 SYNCS.EXCH.64 URZ, [UR8+0x48], UR4 ;  /* 0x00004804083f95b2 */ /* 0x0000e20008000100 */
[----:B------:R-:W-:Y:S01]  /*05b0*/  NOP ;  /* 0x0000000000007918 */ /* 0x000fe20000000000 */
[----:B0-----:R-:W-:-:S03]  /*05c0*/  UIMAD.WIDE.U32 UR4, UR6, UR7, URZ ;  /* 0x00000007060472a5 */ /* 0x001fc6000f8e003f */
[----:B------:R-:W-:Y:S02]  /*05d0*/  ULDC UR6, c[0x0][0x14] ;  /* 0x0000050000067ab9 */ /* 0x000fe40000000800 */
[----:B------:R-:W-:Y:S02]  /*05e0*/  UIMAD.WIDE.U32 UR52, UR4, UR6, URZ ;  /* 0x00000006043472a5 */ /* 0x000fe4000f8e003f */
[----:B------:R-:W-:-:S04]  /*05f0*/  UIMAD UR38, UR5, UR6, URZ ;  /* 0x00000006052672a4 */ /* 0x000fc8000f8e023f */
[----:B------:R-:W-:Y:S01]  /*0600*/  UIADD3 UR38, UR53, UR38, URZ ;  /* 0x0000002635267290 */ /* 0x000fe2000fffe03f */
[----:B---34-:R-:W-:Y:S06]  /*0610*/  BAR.SYNC.DEFER_BLOCKING 0x0 ;  /* 0x0000000000007b1d */ /* 0x018fec0000010000 */
[----:B------:R-:W-:Y:S05]  /*0620*/  @!P2 BRA `(.L_x_3) ;  /* 0x000000780018a947 */ /* 0x000fea0003800000 */
[----:B------:R-:W-:-:S13]  /*0630*/  ISETP.GT.U32.AND P0, PT, R10, 0x1, PT ;  /* 0x000000010a00780c */ /* 0x000fda0003f04070 */
[----:B------:R-:W-:Y:S05]  /*0640*/  @P0 EXIT ;  /* 0x000000000000094d */ /* 0x000fea0003800000 */
[----:B------:R-:W-:Y:S01]  /*0650*/  ULDC.64 UR4, c[0x0][0x650] ;  /* 0x0001940000047ab9 */ /* 0x000fe20000000a00 */
[----:B------:R-:W-:Y:S01]  /*0660*/  PRMT R0, RZ, 0x7610, R0 ;  /* 0x00007610ff007816 */ /* 0x000fe20000000000 */
[----:B------:R-:W-:Y:S01]  /*0670*/  IMAD.MOV.U32 R99, RZ, RZ, -0x1 ;  /* 0xffffffffff637424 */ /* 0x000fe200078e00ff */
[----:B------:R-:W-:Y:S01]  /*0680*/  ISETP.GE.U32.AND P0, PT, R16, UR4, PT ;  /* 0x0000000410007c0c */ /* 0x000fe2000bf06070 */
[----:B------:R-:W-:Y:S02]  /*0690*/  IMAD.MOV.U32 R94, RZ, RZ, -0x1 ;  /* 0xffffffffff5e7424 */ /* 0x000fe400078e00ff */
[----:B------:R-:W-:Y:S01]  /*06a0*/  IMAD.MOV.U32 R95, RZ, RZ, -0x1 ;  /* 0xffffffffff5f7424 */ /* 0x000fe200078e00ff */
[----:B------:R-:W-:-:S13]  /*06b0*/  ISETP.GE.U32.AND.EX P0, PT, R17, UR5, PT, P0 ;  /* 0x0000000511007c0c */ /* 0x000fda000bf06100 */
[----:B------:R-:W-:Y:S05]  /*06c0*/  @P0 BRA `(.L_x_4) ;  /* 0x0000000400540947 */ /* 0x000fea0003800000 */
[----:B------:R-:W0:Y:S01]  /*06d0*/  LDC.64 R20, c[0x0][0x628] ;  /* 0x00018a00ff147b82 */ /* 0x000e220000000a00 */
[----:B------:R-:W-:Y:S02]  /*06e0*/  IMAD.MOV.U32 R8, RZ, RZ, R16 ;  /* 0x000000ffff087224 */ /* 0x000fe400078e0010 */
[----:B------:R-:W-:-:S05]  /*06f0*/  IMAD.MOV.U32 R9, RZ, RZ, R17 ;  /* 0x000000ffff097224 */ /* 0x000fca00078e0011 */
[----:B------:R-:W1:Y:S08]  /*0700*/  LDC R0, c[0x0][0x630] ;  /* 0x00018c00ff007b82 */ /* 0x000e700000000800 */
[----:B------:R-:W2:Y:S01]  /*0710*/  LDC.64 R22, c[0x0][0x620] ;  /* 0x00018800ff167b82 */ /* 0x000ea20000000a00 */
[----:B0-----:R-:W-:-:S04]  /*0720*/  ISETP.NE.U32.AND P0, PT, R20, RZ, PT ;  /* 0x000000ff1400720c */ /* 0x001fc80003f05070 */
[----:B------:R-:W-:-:S13]  /*0730*/  ISETP.NE.AND.EX P0, PT, R21, RZ, PT, P0 ;  /* 0x000000ff1500720c */ /* 0x000fda0003f05300 */
[----:B-12---:R-:W-:Y:S05]  /*0740*/  @!P0 BRA `(.L_x_5) ;  /* 0x0000000000288947 */ /* 0x006fea0003800000 */
[----:B------:R-:W0:Y:S02]  /*0750*/  LDC R13, c[0x0][0x634] ;  /* 0x00018d00ff0d7b82 */ /* 0x000e240000000800 */
[----:B0-----:R-:W-:-:S05]  /*0760*/  IADD3 R13, P0, R16, R13, RZ ;  /* 0x0000000d100d7210 */ /* 0x001fca0007f1e0ff */
[----:B------:R-:W-:-:S04]  /*0770*/  IMAD.X R15, RZ, RZ, R17, P0 ;  /* 0x000000ffff0f7224 */ /* 0x000fc800000e0611 */
[----:B------:R-:W-:-:S04]  /*0780*/  IMAD.WIDE.U32 R8, R15, R20, RZ ;  /* 0x000000140f087225 */ /* 0x000fc800078e00ff */
[----:B------:R-:W-:-:S04]  /*0790*/  IMAD.WIDE.U32 R10, P0, R13, R21, R8 ;  /* 0x000000150d0a7225 */ /* 0x000fc80007800008 */
[----:B------:R-:W-:-:S04]  /*07a0*/  IMAD.WIDE.U32 R8, R13, R20, RZ ;  /* 0x000000140d087225 */ /* 0x000fc800078e00ff */
[----:B------:R-:W-:Y:S01]  /*07b0*/  IMAD.X R13, RZ, RZ, RZ, P0 ;  /* 0x000000ffff0d7224 */ /* 0x000fe200000e06ff */
[----:B------:R-:W-:Y:S01]  /*07c0*/  IADD3 RZ, P0, R9, R10, RZ ;  /* 0x0000000a09ff7210 */ /* 0x000fe20007f1e0ff */
[----:B------:R-:W-:-:S04]  /*07d0*/  IMAD.MOV.U32 R12, RZ, RZ, R11 ;  /* 0x000000ffff0c7224 */ /* 0x000fc800078e000b */
[----:B------:R-:W-:-:S08]  /*07e0*/  IMAD.WIDE.U32.X R8, R15, R21, R12, P0 ;  /* 0x000000150f087225 */ /* 0x000fd000000e040c */
.L_x_5:
[-CC-:B------:R-:W-:Y:S01]  /*07f0*/  SHF.R.U64 R95, R8, R0.reuse, R9.reuse ;  /* 0x00000000085f7219 */ /* 0x180fe20000001209 */
[----:B------:R-:W0:Y:S01]  /*0800*/  LDC R12, c[0x0][0x618] ;  /* 0x00018600ff0c7b82 */ /* 0x000e220000000800 */
[----:B------:R-:W-:Y:S01]  /*0810*/  SHF.R.U32.HI R7, RZ, R0, R9 ;  /* 0x00000000ff077219 */ /* 0x000fe20000011609 */
[----:B------:R-:W-:Y:S01]  /*0820*/  ULDC UR4, c[0x0][0x150] ;  /* 0x0000540000047ab9 */ /* 0x000fe20000000800 */
[----:B------:R-:W-:Y:S02]  /*0830*/  IADD3 R11, P0, RZ, -R95, RZ ;  /* 0x8000005fff0b7210 */ /* 0x000fe40007f1e0ff */
[----:B------:R-:W-:-:S03]  /*0840*/  I2FP.F32.U32 R0, R6 ;  /* 0x0000000600007245 */ /* 0x000fc60000201000 */
[----:B------:R-:W1:Y:S01]  /*0850*/  LDC.64 R30, c[0x0][0x640] ;  /* 0x00019000ff1e7b82 */ /* 0x000e620000000a00 */
[----:B------:R-:W-:Y:S02]  /*0860*/  IMAD.X R13, RZ, RZ, ~R7, P0 ;  /* 0x000000ffff0d7224 */ /* 0x000fe400000e0e07 */
[----:B------:R-:W-:Y:S01]  /*0870*/  FMUL R0, R0, UR4 ;  /* 0x0000000400007c20 */ /* 0x000fe20008400000 */
[----:B------:R-:W-:Y:S01]  /*0880*/  IMAD.WIDE.U32 R8, R11, R22, R16 ;  /* 0x000000160b087225 */ /* 0x000fe200078e0010 */
[----:B------:R-:W-:-:S03]  /*0890*/  ULDC UR4, c[0x0][0x154] ;  /* 0x0000550000047ab9 */ /* 0x000fc60000000800 */
[----:B------:R-:W-:Y:S01]  /*08a0*/  IMAD R10, R13, R22, RZ ;  /* 0x000000160d0a7224 */ /* 0x000fe200078e02ff */
[----:B------:R-:W2:Y:S01]  /*08b0*/  LDC R7, c[0x0][0x144] ;  /* 0x00005100ff077b82 */ /* 0x000ea20000000800 */
[----:B------:R-:W3:Y:S02]  /*08c0*/  F2I.U32.TRUNC.NTZ R0, R0 ;  /* 0x0000000000007305 */ /* 0x000ee4000020f000 */
[----:B------:R-:W-:-:S04]  /*08d0*/  IMAD R11, R11, R23, R10 ;  /* 0x000000170b0b7224 */ /* 0x000fc800078e020a */
[----:B------:R-:W-:Y:S01]  /*08e0*/  IMAD.IADD R9, R9, 0x1, R11 ;  /* 0x0000000109097824 */ /* 0x000fe200078e020b */
[----:B------:R-:W4:Y:S01]  /*08f0*/  LDC R24, c[0x0][0x608] ;  /* 0x00018200ff187b82 */ /* 0x000f220000000800 */
[----:B------:R-:W-:-:S03]  /*0900*/  IMAD.MOV.U32 R11, RZ, RZ, -0x1 ;  /* 0xffffffffff0b7424 */ /* 0x000fc600078e00ff */
[-CC-:B0-----:R-:W-:Y:S02]  /*0910*/  SHF.R.U64 R22, R8, R12.reuse, R9.reuse ;  /* 0x0000000c08167219 */ /* 0x181fe40000001209 */
[----:B------:R-:W-:Y:S02]  /*0920*/  I2FP.F32.U32 R8, R5 ;  /* 0x0000000500087245 */ /* 0x000fe40000201000 */
[----:B------:R-:W0:Y:S01]  /*0930*/  LDC R28, c[0x0][0x658] ;  /* 0x00019600ff1c7b82 */ /* 0x000e220000000800 */
[----:B-1----:R-:W-:Y:S01]  /*0940*/  ISETP.NE.U32.AND P0, PT, R30, RZ, PT ;  /* 0x000000ff1e00720c */ /* 0x002fe20003f05070 */
[----:B---3--:R-:W-:Y:S02]  /*0950*/  IMAD.MOV R10, RZ, RZ, -R0 ;  /* 0x000000ffff0a7224 */ /* 0x008fe400078e0a00 */
[----:B------:R-:W-:Y:S01]  /*0960*/  FMUL R8, R8, UR4 ;  /* 0x0000000408087c20 */ /* 0x000fe20008400000 */
[----:B------:R-:W-:Y:S02]  /*0970*/  SHF.R.U32.HI R9, RZ, R12, R9 ;  /* 0x0000000cff097219 */ /* 0x000fe40000011609 */
[----:B------:R-:W-:Y:S01]  /*0980*/  ISETP.NE.AND.EX P0, PT, R31, RZ, PT, P0 ;  /* 0x000000ff1f00720c */ /* 0x000fe20003f05300 */
[----:B------:R1:W3:Y:S01]  /*0990*/  F2I.U32.TRUNC.NTZ R15, R8 ;  /* 0x00000008000f7305 */ /* 0x0002e2000020f000 */
[----:B------:R-:W1:Y:S01]  /*09a0*/  LDC R20, c[0x0][0x148] ;  /* 0x00005200ff147b82 */ /* 0x000e620000000800 */
[----:B--2---:R-:W-:-:S07]  /*09b0*/  IMAD R0, R7, R10, R6 ;  /* 0x0000000a07007224 */ /* 0x004fce00078e0206 */
[----:B------:R-:W2:Y:S01]  /*09c0*/  LDC R26, c[0x0][0x600] ;  /* 0x00018000ff1a7b82 */ /* 0x000ea20000000800 */
[-CC-:B----4-:R-:W-:Y:S02]  /*09d0*/  SHF.R.U64 R32, R22, R24.reuse, R9.reuse ;  /* 0x0000001816207219 */ /* 0x190fe40000001209 */
[----:B------:R-:W-:Y:S01]  /*09e0*/  SHF.R.U32.HI R7, RZ, R24, R9 ;  /* 0x00000018ff077219 */ /* 0x000fe20000011609 */
[----:B------:R-:W-:-:S04]  /*09f0*/  IMAD.MOV.U32 R9, RZ, RZ, 0x1 ;  /* 0x00000001ff097424 */ /* 0x000fc800078e00ff */
[----:B------:R-:W4:Y:S01]  /*0a00*/  LDC R21, c[0x0][0x648] ;  /* 0x00019200ff157b82 */ /* 0x000f220000000800 */
[-C--:B0-----:R-:W-:Y:S02]  /*0a10*/  SHF.L.U32 R6, R11, R28.reuse, RZ ;  /* 0x0000001c0b067219 */ /* 0x081fe400000006ff */
[--C-:B------:R-:W-:Y:S02]  /*0a20*/  SHF.R.U64 R24, R32, R28, R7.reuse ;  /* 0x0000001c20187219 */ /* 0x100fe40000001207 */
[----:B------:R-:W-:Y:S02]  /*0a30*/  LOP3.LUT R13, RZ, R6, RZ, 0x33, !PT ;  /* 0x00000006ff0d7212 */ /* 0x000fe400078e33ff */
[-C--:B------:R-:W-:Y:S01]  /*0a40*/  SHF.R.U32.HI R7, RZ, R28.reuse, R7 ;  /* 0x0000001cff077219 */ /* 0x080fe20000011607 */
[----:B------:R-:W0:Y:S01]  /*0a50*/  LDC R23, c[0x0][0x638] ;  /* 0x00018e00ff177b82 */ /* 0x000e220000000800 */
[----:B------:R-:W-:Y:S01]  /*0a60*/  SHF.L.U32 R12, R9, R28, RZ ;  /* 0x0000001c090c7219 */ /* 0x000fe200000006ff */
[----:B------:R-:W-:-:S06]  /*0a70*/  IMAD.MOV.U32 R6, RZ, RZ, R24 ;  /* 0x000000ffff067224 */ /* 0x000fcc00078e0018 */
[----:B------:R-:W0:Y:S01]  /*0a80*/  LDC R99, c[0x0][0x610] ;  /* 0x00018400ff637b82 */ /* 0x000e220000000800 */
[----:B-1-3--:R-:W-:Y:S05]  /*0a90*/  @!P0 BRA `(.L_x_6) ;  /* 0x0000000000288947 */ /* 0x00afea0003800000 */
[----:B------:R-:W1:Y:S02]  /*0aa0*/  LDC R11, c[0x0][0x64c] ;  /* 0x00019300ff0b7b82 */ /* 0x000e640000000800 */
[----:B-1----:R-:W-:-:S05]  /*0ab0*/  IADD3 R11, P0, R24, R11, RZ ;  /* 0x0000000b180b7210 */ /* 0x002fca0007f1e0ff */
        /* <DEDUP_REMOVED lines=8> */
.L_x_6:
[----:B----4-:R-:W-:Y:S01]  /*0b40*/  SHF.R.U64 R6, R6, R21, R7 ;  /* 0x0000001506067219 */ /* 0x010fe20000001207 */
[----:B--2---:R-:W-:Y:S01]  /*0b50*/  VIADD R7, R26, 0xffffffff ;  /* 0xffffffff1a077836 */ /* 0x004fe20000000000 */
[----:B------:R-:W-:Y:S01]  /*0b60*/  LOP3.LUT R13, R32, R13, RZ, 0xc0, !PT ;  /* 0x0000000d200d7212 */ /* 0x000fe200078ec0ff */
[----:B------:R-:W-:Y:S02]  /*0b70*/  IMAD.MOV R15, RZ, RZ, -R15 ;  /* 0x000000ffff0f7224 */ /* 0x000fe400078e0a0f */
[----:B------:R-:W-:Y:S02]  /*0b80*/  IMAD.MOV R8, RZ, RZ, -R6 ;  /* 0x000000ffff087224 */ /* 0x000fe400078e0a06 */
[----:B------:R-:W-:Y:S01]  /*0b90*/  IMAD R13, R12, R6, R13 ;  /* 0x000000060c0d7224 */ /* 0x000fe200078e020d */
[----:B------:R-:W-:Y:S01]  /*0ba0*/  LOP3.LUT R6, R22, R7, RZ, 0xc0, !PT ;  /* 0x0000000716067212 */ /* 0x000fe200078ec0ff */
[----:B------:R-:W-:Y:S02]  /*0bb0*/  @P3 IMAD R0, R20, R15, R5 ;  /* 0x0000000f14003224 */ /* 0x000fe400078e0205 */
[----:B0-----:R-:W-:-:S02]  /*0bc0*/  IMAD R5, R8, R23, R24 ;  /* 0x0000001708057224 */ /* 0x001fc400078e0218 */
[----:B------:R-:W-:Y:S02]  /*0bd0*/  IMAD R99, R13, R99, R0 ;  /* 0x000000630d637224 */ /* 0x000fe400078e0200 */
[----:B------:R-:W-:Y:S02]  /*0be0*/  IMAD R6, R5, R26, R6 ;  /* 0x0000001a05067224 */ /* 0x000fe400078e0206 */
[----:B------:R-:W-:-:S03]  /*0bf0*/  IMAD.MOV.U32 R0, RZ, RZ, 0x1 ;  /* 0x00000001ff007424 */ /* 0x000fc600078e00ff */
[----:B------:R-:W-:Y:S02]  /*0c00*/  SEL R94, R6, R99, !P3 ;  /* 0x00000063065e7207 */ /* 0x000fe40005800000 */
[----:B------:R-:W-:-:S07]  /*0c10*/  SEL R99, R99, R6, !P3 ;  /* 0x0000000663637207 */ /* 0x000fce0005800000 */
.L_x_4:
[----:B------:R-:W-:-:S08]  /*0c20*/  NOP ;  /* 0x0000000000007918 */ /* 0x000fd00000000000 */
[----:B------:R-:W0:Y:S02]  /*0c30*/  USETMAXREG.TRY_ALLOC.CTAPOOL UP0, 0xe8 ;  /* 0x000000e8000079c8 */ /* 0x000e240008000600 */
[----:B0-----:R-:W-:-:S13]  /*0c40*/  PLOP3.LUT P0, PT, PT, PT, UP0, 0x80, 0x0 ;  /* 0x000000000000781c */ /* 0x001fda0003f0f008 */
[----:B------:R-:W-:Y:S05]  /*0c50*/  @!P0 BRA `(.L_x_4) ;  /* 0xfffffffc00f08947 */ /* 0x000fea000383ffff */
[----:B------:R-:W-:Y:S01]  /*0c60*/  ULDC.64 UR4, c[0x0][0x598] ;  /* 0x0001660000047ab9 */ /* 0x000fe20000000a00 */
[----:B------:R-:W-:Y:S01]  /*0c70*/  ULDC.64 UR54, c[0x0][0x208] ;  /* 0x0000820000367ab9 */ /* 0x000fe20000000a00 */
[----:B------:R-:W-:-:S04]  /*0c80*/  ISETP.NE.U32.AND P0, PT, RZ, UR4, PT ;  /* 0x00000004ff007c0c */ /* 0x000fc8000bf05070 */
[----:B------:R-:W-:-:S13]  /*0c90*/  ISETP.NE.AND.EX P0, PT, RZ, UR5, PT, P0 ;  /* 0x00000005ff007c0c */ /* 0x000fda000bf05300 */
[----:B------:R-:W-:Y:S05]  /*0ca0*/  @!P0 BRA `(.L_x_7) ;  /* 0x00000000001c8947 */ /* 0x000fea0003800000 */
[----:B------:R-:W0:Y:S02]  /*0cb0*/  LDC.64 R6, c[0x0][0x598] ;  /* 0x00016600ff067b82 */ /* 0x000e240000000a00 */
[----:B0-----:R-:W2:Y:S02]  /*0cc0*/  LDG.E.64 R6, desc[UR54][R6.64] ;  /* 0x0000003606067981 */ /* 0x001ea4000c1e1b00 */
[----:B--2---:R-:W-:-:S04]  /*0cd0*/  ISETP.NE.U32.AND P0, PT, R6, RZ, PT ;  /* 0x000000ff0600720c */ /* 0x004fc80003f05070 */
[----:B------:R-:W-:-:S13]  /*0ce0*/  ISETP.NE.AND.EX P0, PT, R7, RZ, PT, P0 ;  /* 0x000000ff0700720c */ /* 0x000fda0003f05300 */
[----:B------:R-:W-:Y:S05]  /*0cf0*/  @!P0 BRA `(.L_x_7) ;  /* 0x0000000000088947 */ /* 0x000fea0003800000 */
[----:B------:R0:W5:Y:S01]  /*0d00*/  LD.E R19, desc[UR54][R6.64] ;  /* 0x0000003606137980 */ /* 0x000162000c101900 */
[----:B------:R-:W-:Y:S05]  /*0d10*/  BRA `(.L_x_8) ;  /* 0x0000000000247947 */ /* 0x000fea0003800000 */
.L_x_7:
[----:B------:R-:W-:Y:S02]  /*0d20*/  ULDC.64 UR4, c[0x0][0x588] ;  /* 0x0001620000047ab9 */ /* 0x000fe40000000a00 */
[----:B------:R-:W-:-:S04]  /*0d30*/  ISETP.NE.U32.AND P0, PT, RZ, UR4, PT ;  /* 0x00000004ff007c0c */ /* 0x000fc8000bf05070 */
[----:B------:R-:W-:-:S13]  /*0d40*/  ISETP.NE.AND.EX P0, PT, RZ, UR5, PT, P0 ;  /* 0x00000005ff007c0c */ /* 0x000fda000bf05300 */
[----:B------:R-:W-:Y:S05]  /*0d50*/  @!P0 BRA `(.L_x_9) ;  /* 0x00000000000c8947 */ /* 0x000fea0003800000 */
[----:B------:R-:W0:Y:S02]  /*0d60*/  LDC.64 R6, c[0x0][0x588] ;  /* 0x00016200ff067b82 */ /* 0x000e240000000a00 */
[----:B0-----:R1:W5:Y:S01]  /*0d70*/  LDG.E R19, desc[UR54][R6.64] ;  /* 0x0000003606137981 */ /* 0x001362000c1e1900 */
[----:B------:R-:W-:Y:S05]  /*0d80*/  BRA `(.L_x_8) ;  /* 0x0000000000087947 */ /* 0x000fea0003800000 */
.L_x_9:
[----:B------:R-:W-:Y:S02]  /*0d90*/  ULDC UR4, c[0x0][0x580] ;  /* 0x0001600000047ab9 */ /* 0x000fe40000000800 */
[----:B------:R-:W-:-:S07]  /*0da0*/  IMAD.U32 R19, RZ, RZ, UR4 ;  /* 0x00000004ff137e24 */ /* 0x000fce000f8e00ff */
.L_x_8:
[----:B------:R-:W-:Y:S02]  /*0db0*/  ULDC.64 UR4, c[0x0][0x5a0] ;  /* 0x0001680000047ab9 */ /* 0x000fe40000000a00 */
[----:B------:R-:W-:-:S04]  /*0dc0*/  ISETP.NE.U32.AND P0, PT, RZ, UR4, PT ;  /* 0x00000004ff007c0c */ /* 0x000fc8000bf05070 */
[----:B------:R-:W-:-:S13]  /*0dd0*/  ISETP.NE.AND.EX P0, PT, RZ, UR5, PT, P0 ;  /* 0x00000005ff007c0c */ /* 0x000fda000bf05300 */
[----:B------:R-:W-:Y:S05]  /*0de0*/  @!P0 BRA `(.L_x_10) ;  /* 0x00000000001c8947 */ /* 0x000fea0003800000 */
[----:B01----:R-:W0:Y:S02]  /*0df0*/  LDC.64 R6, c[0x0][0x5a0] ;  /* 0x00016800ff067b82 */ /* 0x003e240000000a00 */
[----:B0-----:R-:W2:Y:S02]  /*0e00*/  LDG.E.64 R6, desc[UR54][R6.64] ;  /* 0x0000003606067981 */ /* 0x001ea4000c1e1b00 */
[----:B--2---:R-:W-:-:S04]  /*0e10*/  ISETP.NE.U32.AND P0, PT, R6, RZ, PT ;  /* 0x000000ff0600720c */ /* 0x004fc80003f05070 */
[----:B------:R-:W-:-:S13]  /*0e20*/  ISETP.NE.AND.EX P0, PT, R7, RZ, PT, P0 ;  /* 0x000000ff0700720c */ /* 0x000fda0003f05300 */
[----:B------:R-:W-:Y:S05]  /*0e30*/  @!P0 BRA `(.L_x_10) ;  /* 0x0000000000088947 */ /* 0x000fea0003800000 */
[----:B------:R0:W5:Y:S01]  /*0e40*/  LD.E R89, desc[UR54][R6.64] ;  /* 0x0000003606597980 */ /* 0x000162000c101900 */
[----:B------:R-:W-:Y:S05]  /*0e50*/  BRA `(.L_x_11) ;  /* 0x0000000000247947 */ /* 0x000fea0003800000 */
.L_x_10:
[----:B------:R-:W-:Y:S02]  /*0e60*/  ULDC.64 UR4, c[0x0][0x590] ;  /* 0x0001640000047ab9 */ /* 0x000fe40000000a00 */
[----:B------:R-:W-:-:S04]  /*0e70*/  ISETP.NE.U32.AND P0, PT, RZ, UR4, PT ;  /* 0x00000004ff007c0c */ /* 0x000fc8000bf05070 */
[----:B------:R-:W-:-:S13]  /*0e80*/  ISETP.NE.AND.EX P0, PT, RZ, UR5, PT, P0 ;  /* 0x00000005ff007c0c */ /* 0x000fda000bf05300 */
[----:B------:R-:W-:Y:S05]  /*0e90*/  @!P0 BRA `(.L_x_12) ;  /* 0x00000000000c8947 */ /* 0x000fea0003800000 */
[----:B01----:R-:W0:Y:S02]  /*0ea0*/  LDC.64 R6, c[0x0][0x590] ;  /* 0x00016400ff067b82 */ /* 0x003e240000000a00 */
[----:B0-----:R1:W5:Y:S01]  /*0eb0*/  LDG.E R89, desc[UR54][R6.64] ;  /* 0x0000003606597981 */ /* 0x001362000c1e1900 */
[----:B------:R-:W-:Y:S05]  /*0ec0*/  BRA `(.L_x_11) ;  /* 0x0000000000087947 */ /* 0x000fea0003800000 */
.L_x_12:
[----:B------:R-:W-:Y:S02]  /*0ed0*/  ULDC UR4, c[0x0][0x584] ;  /* 0x0001610000047ab9 */ /* 0x000fe40000000800 */
[----:B------:R-:W-:-:S07]  /*0ee0*/  IMAD.U32 R89, RZ, RZ, UR4 ;  /* 0x00000004ff597e24 */ /* 0x000fce000f8e00ff */
.L_x_11:
[----:B------:R-:W-:-:S13]  /*0ef0*/  LOP3.LUT P0, RZ, R0, 0xff, RZ, 0xc0, !PT ;  /* 0x000000ff00ff7812 */ /* 0x000fda000780c0ff */
[----:B------:R-:W-:Y:S05]  /*0f00*/  @!P0 EXIT ;  /* 0x000000000000894d */ /* 0x000fea0003800000 */
[----:B01----:R-:W0:Y:S01]  /*0f10*/  LDC R6, c[0x0][0x658] ;  /* 0x00019600ff067b82 */ /* 0x003e220000000800 */
[----:B------:R-:W-:Y:S01]  /*0f20*/  ULDC.64 UR4, c[0x0][0x288] ;  /* 0x0000a20000047ab9 */ /* 0x000fe20000000a00 */
[C---:B------:R-:W-:Y:S01]  /*0f30*/  LOP3.LUT R88, R3.reuse, 0x3, RZ, 0xc0, !PT ;  /* 0x0000000303587812 */ /* 0x040fe200078ec0ff */
[----:B------:R-:W-:Y:S01]  /*0f40*/  IMAD.U32 R5, RZ, RZ, UR4 ;  /* 0x00000004ff057e24 */ /* 0x000fe2000f8e00ff */
[----:B------:R-:W-:Y:S01]  /*0f50*/  UIADD3 UR4, UR5, 0x3f, URZ ;  /* 0x0000003f05047890 */ /* 0x000fe2000fffe03f */
[----:B------:R-:W-:Y:S01]  /*0f60*/  LOP3.LUT R14, R14, 0x1, RZ, 0xc0, !PT ;  /* 0x000000010e0e7812 */ /* 0x000fe200078ec0ff */
[----:B------:R-:W-:Y:S01]  /*0f70*/  IMAD.MOV.U32 R7, RZ, RZ, -0x1 ;  /* 0xffffffffff077424 */ /* 0x000fe200078e00ff */
[----:B------:R-:W-:Y:S01]  /*0f80*/  SHF.R.U32.HI R0, RZ, 0x2, R3 ;  /* 0x00000002ff007819 */ /* 0x000fe20000011603 */
[----:B------:R-:W-:Y:S01]  /*0f90*/  USHF.R.S32.HI UR5, URZ, 0x1f, UR4 ;  /* 0x0000001f3f057899 */ /* 0x000fe20008011404 */
[----:B------:R-:W-:Y:S01]  /*0fa0*/  SHF.R.U32.HI R4, RZ, 0x1, R4 ;  /* 0x00000001ff047819 */ /* 0x000fe20000011604 */
[----:B------:R-:W-:Y:S01]  /*0fb0*/  IMAD R88, R88, -0x2, R5 ;  /* 0xfffffffe58587824 */ /* 0x000fe200078e0205 */
[----:B------:R-:W-:Y:S01]  /*0fc0*/  LOP3.LUT R0, R0, 0x7, RZ, 0xc0, !PT ;  /* 0x0000000700007812 */ /* 0x000fe200078ec0ff */
[----:B------:R-:W-:Y:S01]  /*0fd0*/  IMAD.SHL.U32 R5, R14, 0x40, RZ ;  /* 0x000000400e057824 */ /* 0x000fe200078e00ff */
[----:B------:R-:W-:Y:S01]  /*0fe0*/  LOP3.LUT R23, R4, 0x30, RZ, 0xc0, !PT ;  /* 0x0000003004177812 */ /* 0x000fe200078ec0ff */
[----:B------:R-:W-:Y:S01]  /*0ff0*/  ULEA.HI UR5, UR5, UR4, URZ, 0x6 ;  /* 0x0000000405057291 */ /* 0x000fe2000f8f303f */
[----:B------:R-:W-:Y:S01]  /*1000*/  LOP3.LUT R91, R3, 0x80, RZ, 0xc0, !PT ;  /* 0x00000080035b7812 */ /* 0x000fe200078ec0ff */
[----:B------:R-:W-:Y:S01]  /*1010*/  ULDC.64 UR40, c[0x0][0x5c8] ;  /* 0x0001720000287ab9 */ /* 0x000fe20000000a00 */
[--C-:B------:R-:W-:Y:S01]  /*1020*/  LOP3.LUT R22, R5, 0x40, R0.reuse, 0xe2, !PT ;  /* 0x0000004005167812 */ /* 0x100fe200078ee200 */
[----:B------:R-:W-:Y:S01]  /*1030*/  USHF.R.S32.HI UR50, URZ, 0x6, UR5 ;  /* 0x000000063f327899 */ /* 0x000fe20008011405 */
[-C--:B------:R-:W-:Y:S01]  /*1040*/  IADD3 R5, RZ, -R23.reuse, -R0 ;  /* 0x80000017ff057210 */ /* 0x080fe20007ffe800 */
[----:B------:R-:W-:Y:S01]  /*1050*/  USHF.L.U64.HI UR39, UR40, 0x8, UR41 ;  /* 0x0000000828277899 */ /* 0x000fe20008010229 */
[----:B------:R-:W-:Y:S01]  /*1060*/  LOP3.LUT R22, R22, R23, RZ, 0xfc, !PT ;  /* 0x0000001716167212 */ /* 0x000fe200078efcff */
[----:B------:R-:W-:Y:S01]  /*1070*/  UISETP.LT.AND UP0, UPT, UR50, 0x1, UPT ;  /* 0x000000013200788c */ /* 0x000fe2000bf01270 */
[----:B------:R-:W-:Y:S01]  /*1080*/  IMAD.SHL.U32 R90, R3, 0x2, RZ ;  /* 0x00000002035a7824 */ /* 0x000fe200078e00ff */
[----:B0-----:R-:W-:Y:S01]  /*1090*/  SHF.L.U32 R6, R7, R6, RZ ;  /* 0x0000000607067219 */ /* 0x001fe200000006ff */
[----:B------:R-:W-:Y:S01]  /*10a0*/  IMAD R5, R14, -0x40, R5 ;  /* 0xffffffc00e057824 */ /* 0x000fe200078e0205 */
[----:B------:R-:W-:Y:S01]  /*10b0*/  ULDC UR4, c[0x0][0x284] ;  /* 0x0000a10000047ab9 */ /* 0x000fe20000000800 */
[----:B------:R-:W-:Y:S01]  /*10c0*/  USHF.L.U32 UR40, UR40, 0x8, URZ ;  /* 0x0000000828287899 */ /* 0x000fe2000800063f */
[----:B------:R-:W-:Y:S01]  /*10d0*/  LOP3.LUT R100, R18, 0x1, RZ, 0xfc, !PT ;  /* 0x0000000112647812 */ /* 0x000fe200078efcff */
[----:B------:R-:W-:Y:S01]  /*10e0*/  USEL UR49, UR50, 0x1, UP0 ;  /* 0x0000000132317887 */ /* 0x000fe20008000000 */
[----:B------:R-:W-:Y:S01]  /*10f0*/  SHF.R.U32.HI R91, RZ, 0x7, R91 ;  /* 0x00000007ff5b7819 */ /* 0x000fe2000001165b */
[----:B------:R-:W-:Y:S01]  /*1100*/  VIADD R93, R5, UR4 ;  /* 0x00000004055d7c36 */ /* 0x000fe20008000000 */
[----:B------:R-:W-:Y:S01]  /*1110*/  LOP3.LUT R92, RZ, R6, RZ, 0x33, !PT ;  /* 0x00000006ff5c7212 */ /* 0x000fe200078e33ff */
[----:B------:R-:W-:Y:S01]  /*1120*/  IMAD.MOV.U32 R23, RZ, RZ, RZ ;  /* 0x000000ffff177224 */ /* 0x000fe200078e00ff */
[----:B------:R-:W-:-:S02]  /*1130*/  ULOP3.LUT UR41, UR40, 0x2, URZ, 0xfc, !UPT ;  /* 0x0000000228297892 */ /* 0x000fc4000f8efc3f */
[----:B------:R-:W-:Y:S02]  /*1140*/  ULOP3.LUT UR42, UR40, 0x10, URZ, 0xfc, !UPT ;  /* 0x00000010282a7892 */ /* 0x000fe4000f8efc3f */
[----:B------:R-:W-:Y:S02]  /*1150*/  ULOP3.LUT UR43, UR40, 0x12, URZ, 0xfc, !UPT ;  /* 0x00000012282b7892 */ /* 0x000fe4000f8efc3f */
[----:B------:R-:W-:Y:S02]  /*1160*/  ULOP3.LUT UR44, UR40, 0x20, URZ, 0xfc, !UPT ;  /* 0x00000020282c7892 */ /* 0x000fe4000f8efc3f */
[----:B------:R-:W-:Y:S02]  /*1170*/  ULOP3.LUT UR45, UR40, 0x22, URZ, 0xfc, !UPT ;  /* 0x00000022282d7892 */ /* 0x000fe4000f8efc3f */
[----:B------:R-:W-:Y:S02]  /*1180*/  ULOP3.LUT UR46, UR40, 0x30, URZ, 0xfc, !UPT ;  /* 0x00000030282e7892 */ /* 0x000fe4000f8efc3f */
[----:B------:R-:W-:-:S02]  /*1190*/  ULOP3.LUT UR47, UR40, 0x32, URZ, 0xfc, !UPT ;  /* 0x00000032282f7892 */ /* 0x000fc4000f8efc3f */
[----:B------:R-:W-:Y:S01]  /*11a0*/  UIADD3 UR49, UR50, -UR49, URZ ;  /* 0x8000003132317290 */ /* 0x000fe2000fffe03f */
[----:B------:R-:W-:Y:S01]  /*11b0*/  UMOV UR36, URZ ;  /* 0x0000003f00247c82 */ /* 0x000fe20008000000 */
[----:B------:R-:W-:-:S10]  /*11c0*/  UMOV UR37, URZ ;  /* 0x0000003f00257c82 */ /* 0x000fd40008000000 */
.L_x_158:
[----:B0-----:R-:W0:Y:S01]  /*11d0*/  SHFL.IDX PT, R0, R91, RZ, 0x1f ;  /* 0x00001fff5b007589 */ /* 0x001e2200000e0000 */
[----:B------:R-:W1:Y:S01]  /*11e0*/  S2UR UR6, SR_CgaCtaId ;  /* 0x00000000000679c3 */ /* 0x000e620000008800 */
[----:B------:R-:W-:Y:S01]  /*11f0*/  UMOV UR51, 0x400 ;  /* 0x0000040000337882 */ /* 0x000fe20000000000 */
[----:B0-----:R-:W-:Y:S01]  /*1200*/  R2UR UR4, R0 ;  /* 0x00000000000472ca */ /* 0x001fe200000e0000 */
[----:B-1----:R-:W-:-:S12]  /*1210*/  ULEA UR51, UR6, UR51, 0x18 ;  /* 0x0000003306337291 */ /* 0x002fd8000f8ec03f */
[----:B------:R-:W-:-:S04]  /*1220*/  ULEA.HI UR5, UR4, UR4, URZ, 0x1 ;  /* 0x0000000404057291 */ /* 0x000fc8000f8f083f */
[----:B------:R-:W-:-:S04]  /*1230*/  ULOP3.LUT UR5, UR5, 0x7fffe, URZ, 0xc0, !UPT ;  /* 0x0007fffe05057892 */ /* 0x000fc8000f8ec03f */
[----:B------:R-:W-:-:S03]  /*1240*/  UIADD3 UR5, UR4, -UR5, URZ ;  /* 0x8000000504057290 */ /* 0x000fc6000fffe03f */
[----:B------:R-:W-:Y:S01]  /*1250*/  ULDC UR4, c[0x0][0x28c] ;  /* 0x0000a30000047ab9 */ /* 0x000fe20000000800 */
[----:B------:R-:W-:Y:S01]  /*1260*/  ULEA UR5, UR5, UR51, 0xd ;  /* 0x0000003305057291 */ /* 0x000fe2000f8e683f */
[----:B------:R-:W-:-:S03]  /*1270*/  ISETP.LT.AND P0, PT, RZ, UR4, PT ;  /* 0x00000004ff007c0c */ /* 0x000fc6000bf01270 */
[----:B------:R-:W-:-:S04]  /*1280*/  UIADD3 UR5, UR5, 0x100, URZ ;  /* 0x0000010005057890 */ /* 0x000fc8000fffe03f */
[----:B------:R-:W-:-:S04]  /*1290*/  USHF.R.U32.HI UR5, URZ, 0x4, UR5 ;  /* 0x000000043f057899 */ /* 0x000fc80008011605 */
[----:B------:R-:W-:-:S04]  /*12a0*/  ULOP3.LUT UR5, UR5, 0x3fff, URZ, 0xc0, !UPT ;  /* 0x00003fff05057892 */ /* 0x000fc8000f8ec03f */
[----:B------:R-:W-:Y:S01]  /*12b0*/  ULOP3.LUT UR48, UR5, 0x10000, URZ, 0xfc, !UPT ;  /* 0x0001000005307892 */ /* 0x000fe2000f8efc3f */
[----:B--234-:R-:W-:Y:S11]  /*12c0*/  @P0 BRA `(.L_x_13) ;  /* 0x0000000000400947 */ /* 0x01cff60003800000 */
[----:B------:R-:W-:Y:S01]  /*12d0*/  MOV R0, 0x0 ;  /* 0x0000000000007802 */ /* 0x000fe20000000f00 */
[----:B------:R-:W-:Y:S01]  /*12e0*/  ULDC.64 UR4, c[0x4][0x68] ;  /* 0x01001a0000047ab9 */ /* 0x000fe20000000a00 */
[----:B------:R-:W-:Y:S01]  /*12f0*/  ULDC.64 UR6, c[0x4][0x8] ;  /* 0x0100020000067ab9 */ /* 0x000fe20000000a00 */
[----:B------:R-:W-:Y:S01]  /*1300*/  IMAD.U32 R4, RZ, RZ, UR4 ;  /* 0x00000004ff047e24 */ /* 0x000fe2000f8e00ff */
[----:B------:R0:W1:Y:S01]  /*1310*/  LDC.64 R14, c[0x4][R0] ;  /* 0x01000000000e7b82 */ /* 0x0000620000000a00 */
[----:B------:R-:W-:Y:S01]  /*1320*/  IMAD.U32 R5, RZ, RZ, UR5 ;  /* 0x00000005ff057e24 */ /* 0x000fe2000f8e00ff */
[----:B------:R-:W-:Y:S01]  /*1330*/  ULDC.64 UR4, c[0x4][0x70] ;  /* 0x01001c0000047ab9 */ /* 0x000fe20000000a00 */
[----:B------:R-:W-:Y:S02]  /*1340*/  IMAD.U32 R10, RZ, RZ, UR6 ;  /* 0x00000006ff0a7e24 */ /* 0x000fe4000f8e00ff */
[----:B------:R-:W-:Y:S02]  /*1350*/  IMAD.U32 R6, RZ, RZ, UR4 ;  /* 0x00000004ff067e24 */ /* 0x000fe4000f8e00ff */
[----:B------:R-:W-:-:S02]  /*1360*/  IMAD.U32 R7, RZ, RZ, UR5 ;  /* 0x00000005ff077e24 */ /* 0x000fc4000f8e00ff */
[----:B------:R-:W-:Y:S02]  /*1370*/  IMAD.U32 R11, RZ, RZ, UR7 ;  /* 0x00000007ff0b7e24 */ /* 0x000fe4000f8e00ff */
[----:B------:R-:W-:Y:S02]  /*1380*/  IMAD.MOV.U32 R8, RZ, RZ, 0x1e1 ;  /* 0x000001e1ff087424 */ /* 0x000fe400078e00ff */
[----:B------:R-:W-:Y:S02]  /*1390*/  IMAD.MOV.U32 R12, RZ, RZ, 0x1 ;  /* 0x00000001ff0c7424 */ /* 0x000fe400078e00ff */
[----:B0-----:R-:W-:-:S07]  /*13a0*/  IMAD.MOV.U32 R13, RZ, RZ, RZ ;  /* 0x000000ffff0d7224 */ /* 0x001fce00078e00ff */
[----:B------:R-:W-:-:S07]  /*13b0*/  LEPC R20, `(.L_x_13) ;  /* 0x000000001014794e */ /* 0x000fce0000000000 */
[----:B-1---5:R-:W-:Y:S05]  /*13c0*/  CALL.ABS.NOINC R14 ;  /* 0x000000000e007343 */ /* 0x022fea0003c00000 */
.L_x_13:
[----:B------:R-:W-:-:S13]  /*13d0*/  ISETP.NE.AND P0, PT, R100, 0x3, PT ;  /* 0x000000036400780c */ /* 0x000fda0003f05270 */
[----:B------:R-:W-:Y:S05]  /*13e0*/  @!P0 BRA `(.L_x_14) ;  /* 0x0000000000048947 */ /* 0x000fea0003800000 */
[----:B------:R-:W-:Y:S01]  /*13f0*/  BPT.TRAP 0x1 ;  /* 0x000000040000795c */ /* 0x000fe20000300000 */
.L_x_14:
[----:B------:R-:W-:Y:S02]  /*1400*/  IMAD.U32 R3, RZ, RZ, UR37 ;  /* 0x00000025ff037e24 */ /* 0x000fe4000f8e00ff */
[----:B------:R-:W-:-:S03]  /*1410*/  IMAD.U32 R0, RZ, RZ, UR36 ;  /* 0x00000024ff007e24 */ /* 0x000fc6000f8e00ff */
[----:B------:R-:W-:Y:S02]  /*1420*/  LEA R3, R3, UR51, 0x3 ;  /* 0x0000003303037c11 */ /* 0x000fe4000f8e18ff */
[----:B------:R-:W-:-:S04]  /*1430*/  SHF.L.U32 R0, R0, 0x1f, RZ ;  /* 0x0000001f00007819 */ /* 0x000fc800000006ff */
[----:B------:R0:W1:Y:S01]  /*1440*/  SYNCS.PHASECHK.TRANS64.TRYWAIT P1, [R3+URZ], R0 ;  /* 0x00000000030075a7 */ /* 0x000062000802017f */
[----:B------:R-:W-:Y:S05]  /*1450*/  @!P0 BRA `(.L_x_15) ;  /* 0x0000000000048947 */ /* 0x000fea0003800000 */
[----:B------:R-:W-:Y:S01]  /*1460*/  BPT.TRAP 0x1 ;  /* 0x000000040000795c */ /* 0x000fe20000300000 */
.L_x_15:
[----:B------:R-:W-:-:S05]  /*1470*/  IMAD.U32 R4, RZ, RZ, UR49 ;  /* 0x00000031ff047e24 */ /* 0x000fca000f8e00ff */
[----:B------:R-:W-:Y:S01]  /*1480*/  ISETP.GE.AND P2, PT, R4, 0x1, PT ;  /* 0x000000010400780c */ /* 0x000fe20003f46270 */
[----:B-1----:R-:W-:-:S12]  /*1490*/  @P1 BRA `(.L_x_16) ;  /* 0x0000000000081947 */ /* 0x002fd80003800000 */
[----:B------:R-:W1:Y:S02]  /*14a0*/  SYNCS.PHASECHK.TRANS64.TRYWAIT P1, [R3+URZ], R0 ;  /* 0x00000000030075a7 */ /* 0x000e64000802017f */
[----:B-1----:R-:W-:Y:S05]  /*14b0*/  @!P1 BRA `(.L_x_17) ;  /* 0x0000007c00c09947 */ /* 0x002fea0003800000 */
.L_x_16:
[----:B------:R-:W-:Y:S05]  /*14c0*/  WARPSYNC.ALL ;  /* 0x0000000000007948 */ /* 0x000fea0003800000 */
[----:B------:R-:W-:Y:S01]  /*14d0*/  UIADD3 UR51, UR51, 0x30100, URZ ;  /* 0x0003010033337890 */ /* 0x000fe2000fffe03f */
[----:B------:R-:W-:Y:S01]  /*14e0*/  WARPGROUP.ARRIVE ;  /* 0x00000000000079c5 */ /* 0x000fe20000000000 */
[----:B------:R-:W-:Y:S02]  /*14f0*/  ULEA UR9, UR37, UR48, 0xc ;  /* 0x0000003025097291 */ /* 0x000fe4000f8e603f */
[----:B------:R-:W-:Y:S01]  /*1500*/  USHF.R.U32.HI UR51, URZ, 0x4, UR51 ;  /* 0x000000043f337899 */ /* 0x000fe20008011633 */
[----:B------:R-:W-:Y:S01]  /*1510*/  UMOV UR5, 0x40000040 ;  /* 0x4000004000057882 */ /* 0x000fe20000000000 */
[----:B------:R-:W-:-:S02]  /*1520*/  UMOV UR7, 0x40000040 ;  /* 0x4000004000077882 */ /* 0x000fc40000000000 */
[----:B------:R-:W-:Y:S01]  /*1530*/  ULOP3.LUT UR8, UR51, 0x3fff, URZ, 0xc0, !UPT ;  /* 0x00003fff33087892 */ /* 0x000fe2000f8ec03f */
[----:B------:R-:W-:Y:S01]  /*1540*/  UMOV UR4, UR9 ;  /* 0x0000000900047c82 */ /* 0x000fe20008000000 */
[----:B------:R-:W-:Y:S02]  /*1550*/  UIADD3 UR11, UR9, 0x400, URZ ;  /* 0x00000400090b7890 */ /* 0x000fe4000fffe03f */
[----:B------:R-:W-:Y:S02]  /*1560*/  ULOP3.LUT UR8, UR8, 0x10000, URZ, 0xfc, !UPT ;  /* 0x0001000008087892 */ /* 0x000fe4000f8efc3f */
[----:B------:R-:W-:Y:S02]  /*1570*/  UIADD3 UR12, UR9, 0x800, URZ ;  /* 0x00000800090c7890 */ /* 0x000fe4000fffe03f */
[----:B------:R-:W-:Y:S02]  /*1580*/  ULEA UR10, UR37, UR8, 0x8 ;  /* 0x00000008250a7291 */ /* 0x000fe4000f8e403f */
[----:B------:R-:W-:-:S05]  /*1590*/  UIADD3 UR13, UR9, 0xc00, URZ ;  /* 0x00000c00090d7890 */ /* 0x000fca000fffe03f */
[----:B------:R-:W-:Y:S02]  /*15a0*/  UMOV UR6, UR10 ;  /* 0x0000000a00067c82 */ /* 0x000fe40008000000 */
[----:B------:R-:W-:Y:S01]  /*15b0*/  HGMMA.64x32x16.F32 R72, gdesc[UR4], RZ, !UPT, gsb0 ;  /* 0x00600000044879f0 */ /* 0x000fe2000c0008ff */
[----:B------:R-:W-:Y:S01]  /*15c0*/  UMOV UR4, UR11 ;  /* 0x0000000b00047c82 */ /* 0x000fe20008000000 */
[----:B------:R-:W-:Y:S01]  /*15d0*/  UMOV UR5, 0x40000040 ;  /* 0x4000004000057882 */ /* 0x000fe20000000000 */
[----:B------:R-:W-:Y:S01]  /*15e0*/  UIADD3 UR11, UR9, 0x402, URZ ;  /* 0x00000402090b7890 */ /* 0x000fe2000fffe03f */
[----:B------:R-:W-:Y:S02]  /*15f0*/  WARPGROUP.DEPBAR.LE gsb0, 0x0 ;  /* 0x00008000000079c5 */ /* 0x000fe40000010000 */
[----:B------:R-:W-:-:S06]  /*1600*/  WARPGROUP.ARRIVE ;  /* 0x00000000000079c5 */ /* 0x000fcc0000000000 */
        /* <DEDUP_REMOVED lines=13> */
[----:B------:R-:W-:Y:S02]  /*16e0*/  UIADD3 UR4, UR9, 0x2, URZ ;  /* 0x0000000209047890 */ /* 0x000fe4000fffe03f */
[----:B------:R-:W-:Y:S01]  /*16f0*/  UIADD3 UR6, UR10, 0x2, URZ ;  /* 0x000000020a067890 */ /* 0x000fe2000fffe03f */
[----:B------:R-:W-:Y:S01]  /*1700*/  UMOV UR5, 0x40000040 ;  /* 0x4000004000057882 */ /* 0x000fe20000000000 */
[----:B------:R-:W-:Y:S01]  /*1710*/  UMOV UR7, 0x40000040 ;  /* 0x4000004000077882 */ /* 0x000fe20000000000 */
[----:B------:R-:W-:Y:S02]  /*1720*/  WARPGROUP.DEPBAR.LE gsb0, 0x0 ;  /* 0x00008000000079c5 */ /* 0x000fe40000010000 */
[----:B------:R-:W-:-:S06]  /*1730*/  WARPGROUP.ARRIVE ;  /* 0x00000000000079c5 */ /* 0x000fcc0000000000 */
[----:B------:R-:W-:Y:S01]  /*1740*/  HGMMA.64x32x16.F32 R72, gdesc[UR4], R72, gsb0 ;  /* 0x00600000044879f0 */ /* 0x000fe20008000848 */
[----:B------:R-:W-:Y:S01]  /*1750*/  UMOV UR4, UR11 ;  /* 0x0000000b00047c82 */ /* 0x000fe20008000000 */
[----:B------:R-:W-:Y:S01]  /*1760*/  UMOV UR5, 0x40000040 ;  /* 0x4000004000057882 */ /* 0x000fe20000000000 */
[----:B------:R-:W-:Y:S01]  /*1770*/  UIADD3 UR11, UR9, 0x404, URZ ;  /* 0x00000404090b7890 */ /* 0x000fe2000fffe03f */
        /* <DEDUP_REMOVED lines=38> */
[----:B------:R-:W-:Y:S02]  /*19e0*/  UIADD3 UR4, UR9, 0x6, URZ ;  /* 0x0000000609047890 */ /* 0x000fe4000fffe03f */
[----:B------:R-:W-:Y:S01]  /*19f0*/  UIADD3 UR6, UR10, 0x6, URZ ;  /* 0x000000060a067890 */ /* 0x000fe2000fffe03f */
[----:B------:R-:W-:Y:S01]  /*1a00*/  UMOV UR5, 0x40000040 ;  /* 0x4000004000057882 */ /* 0x000fe20000000000 */
[----:B------:R-:W-:Y:S01]  /*1a10*/  UMOV UR7, 0x40000040 ;  /* 0x4000004000077882 */ /* 0x000fe20000000000 */
[----:B------:R-:W-:Y:S02]  /*1a20*/  UIADD3 UR10, UR9, 0x406, URZ ;  /* 0x00000406090a7890 */ /* 0x000fe4000fffe03f */
        /* <DEDUP_REMOVED lines=18> */
[----:B------:R-:W-:Y:S03]  /*1b50*/  HGMMA.64x32x16.F32 R24, gdesc[UR4], R24, gsb0 ;  /* 0x00600000041879f0 */ /* 0x000fe60008000818 */
[----:B------:R-:W-:Y:S02]  /*1b60*/  WARPGROUP.DEPBAR.LE gsb0, 0x0 ;  /* 0x00008000000079c5 */ /* 0x000fe40000010000 */
[----:B------:R-:W-:Y:S05]  /*1b70*/  @!P2 BRA `(.L_x_18) ;  /* 0x00000008003ca947 */ /* 0x000fea0003800000 */
[----:B------:R-:W-:Y:S01]  /*1b80*/  UIADD3 UR11, UR37, 0x1, URZ ;  /* 0x00000001250b7890 */ /* 0x000fe2000fffe03f */
[----:B01----:R-:W-:Y:S01]  /*1b90*/  IMAD.U32 R0, RZ, RZ, UR49 ;  /* 0x00000031ff007e24 */ /* 0x003fe2000f8e00ff */
[----:B------:R-:W-:Y:S02]  /*1ba0*/  UMOV UR10, UR37 ;  /* 0x00000025000a7c82 */ /* 0x000fe40008000000 */
[----:B------:R-:W-:-:S04]  /*1bb0*/  UISETP.NE.AND UP0, UPT, UR11, 0x3, UPT ;  /* 0x000000030b00788c */ /* 0x000fc8000bf05270 */
[----:B------:R-:W-:Y:S02]  /*1bc0*/  USEL UR4, URZ, 0x1, UP0 ;  /* 0x000000013f047887 */ /* 0x000fe40008000000 */
[----:B------:R-:W-:Y:S02]  /*1bd0*/  USEL UR11, UR11, URZ, UP0 ;  /* 0x0000003f0b0b7287 */ /* 0x000fe40008000000 */
[----:B------:R-:W-:-:S06]  /*1be0*/  ULOP3.LUT UR4, UR36, UR4, URZ, 0x3c, !UPT ;  /* 0x0000000424047292 */ /* 0x000fcc000f8e3c3f */
[----:B------:R-:W-:-:S07]  /*1bf0*/  IMAD.U32 R5, RZ, RZ, UR4 ;  /* 0x00000004ff057e24 */ /* 0x000fce000f8e00ff */
.L_x_25:
[----:B01----:R-:W-:Y:S05]  /*1c00*/  @!P0 BRA `(.L_x_19) ;  /* 0x0000000000048947 */ /* 0x003fea0003800000 */
[----:B------:R-:W-:Y:S01]  /*1c10*/  BPT.TRAP 0x1 ;  /* 0x000000040000795c */ /* 0x000fe20000300000 */
.L_x_19:
[----:B------:R-:W0:Y:S01]  /*1c20*/  S2UR UR4, SR_CgaCtaId ;  /* 0x00000000000479c3 */ /* 0x000e220000008800 */
[----:B------:R-:W-:Y:S01]  /*1c30*/  UMOV UR9, 0x400 ;  /* 0x0000040000097882 */ /* 0x000fe20000000000 */
[----:B------:R-:W-:Y:S01]  /*1c40*/  SHF.L.U32 R3, R5, 0x1f, RZ ;  /* 0x0000001f05037819 */ /* 0x000fe200000006ff */
[----:B0-----:R-:W-:-:S04]  /*1c50*/  ULEA UR9, UR4, UR9, 0x18 ;  /* 0x0000000904097291 */ /* 0x001fc8000f8ec03f */
[----:B------:R-:W-:-:S09]  /*1c60*/  ULEA UR4, UR11, UR9, 0x3 ;  /* 0x000000090b047291 */ /* 0x000fd2000f8e183f */
[----:B------:R0:W1:Y:S01]  /*1c70*/  SYNCS.PHASECHK.TRANS64.TRYWAIT P1, [UR4], R3 ;  /* 0x00000003ff0075a7 */ /* 0x0000620008020144 */
[----:B------:R-:W-:Y:S05]  /*1c80*/  @!P0 BRA `(.L_x_20) ;  /* 0x0000000000048947 */ /* 0x000fea0003800000 */
[----:B------:R-:W-:Y:S01]  /*1c90*/  BPT.TRAP 0x1 ;  /* 0x000000040000795c */ /* 0x000fe20000300000 */
.L_x_20:
[----:B-1----:R-:W-:Y:S05]  /*1ca0*/  @P1 BRA `(.L_x_21) ;  /* 0x0000000000081947 */ /* 0x002fea0003800000 */
[----:B------:R-:W1:Y:S02]  /*1cb0*/  SYNCS.PHASECHK.TRANS64.TRYWAIT P1, [UR4], R3 ;  /* 0x00000003ff0075a7 */ /* 0x000e640008020144 */
[----:B-1----:R-:W-:Y:S05]  /*1cc0*/  @!P1 BRA `(.L_x_22) ;  /* 0x0000007400d09947 */ /* 0x002fea0003800000 */
.L_x_21:
[----:B------:R-:W-:Y:S01]  /*1cd0*/  ULEA UR13, UR11, UR8, 0x8 ;  /* 0x000000080b0d7291 */ /* 0x000fe2000f8e403f */
[----:B------:R-:W-:Y:S01]  /*1ce0*/  WARPGROUP.ARRIVE ;  /* 0x00000000000079c5 */ /* 0x000fe20000000000 */
[----:B------:R-:W-:Y:S01]  /*1cf0*/  ULEA UR12, UR11, UR48, 0xc ;  /* 0x000000300b0c7291 */ /* 0x000fe2000f8e603f */
[----:B------:R-:W-:Y:S01]  /*1d00*/  UMOV UR7, 0x40000040 ;  /* 0x4000004000077882 */ /* 0x000fe20000000000 */
[----:B------:R-:W-:Y:S02]  /*1d10*/  UMOV UR5, 0x40000040 ;  /* 0x4000004000057882 */ /* 0x000fe40000000000 */
[----:B------:R-:W-:Y:S01]  /*1d20*/  UIADD3 UR14, UR12, 0x400, URZ ;  /* 0x000004000c0e7890 */ /* 0x000fe2000fffe03f */
[----:B------:R-:W-:Y:S02]  /*1d30*/  UMOV UR6, UR13 ;  /* 0x0000000d00067c82 */ /* 0x000fe40008000000 */
[----:B------:R-:W-:Y:S01]  /*1d40*/  UMOV UR4, UR12 ;  /* 0x0000000c00047c82 */ /* 0x000fe20008000000 */
[----:B------:R-:W-:Y:S01]  /*1d50*/  UIADD3 UR15, UR12, 0x800, URZ ;  /* 0x000008000c0f7890 */ /* 0x000fe2000fffe03f */
[----:B------:R-:W-:Y:S01]  /*1d60*/  HGMMA.64x32x16.F32 R72, gdesc[UR4], R72, gsb0 ;  /* 0x00600000044879f0 */ /* 0x000fe20008000848 */
[----:B------:R-:W-:Y:S01]  /*1d70*/  UMOV UR5, 0x40000040 ;  /* 0x4000004000057882 */ /* 0x000fe20000000000 */
[----:B------:R-:W-:Y:S01]  /*1d80*/  UMOV UR4, UR14 ;  /* 0x0000000e00047c82 */ /* 0x000fe20008000000 */
[----:B------:R-:W-:-:S02]  /*1d90*/  UIADD3 UR16, UR12, 0xc00, URZ ;  /* 0x00000c000c107890 */ /* 0x000fc4000fffe03f */
        /* <DEDUP_REMOVED lines=90> */
[----:B------:R-:W-:Y:S01]  /*2340*/  BPT.TRAP 0x1 ;  /* 0x000000040000795c */ /* 0x000fe20000300000 */
.L_x_23:
[----:B------:R-:W-:Y:S01]  /*2350*/  ULEA UR9, UR10, UR9, 0x3 ;  /* 0x000000090a097291 */ /* 0x000fe2000f8e183f */
[----:B------:R-:W-:-:S03]  /*2360*/  ISETP.GT.U32.AND P1, PT, R18, 0x1, PT ;  /* 0x000000011200780c */ /* 0x000fc60003f24070 */
[----:B------:R-:W-:-:S04]  /*2370*/  UIADD3 UR9, UR9, 0x18, URZ ;  /* 0x0000001809097890 */ /* 0x000fc8000fffe03f */
[----:B------:R-:W-:-:S09]  /*2380*/  UPRMT UR9, URZ, 0x654, UR9 ;  /* 0x000006543f097896 */ /* 0x000fd20008000009 */
[----:B------:R-:W-:Y:S01]  /*2390*/  SYNCS.ARRIVE.TRANS64.RED.A1T0 RZ, [UR9], RZ ;  /* 0x000000ffffff79a7 */ /* 0x000fe20008100409 */
[----:B------:R-:W-:Y:S05]  /*23a0*/  @P1 BRA `(.L_x_24) ;  /* 0x0000000000041947 */ /* 0x000fea0003800000 */
[----:B------:R-:W-:Y:S01]  /*23b0*/  BPT.TRAP 0x1 ;  /* 0x000000040000795c */ /* 0x000fe20000300000 */
.L_x_24:
[----:B------:R-:W-:Y:S01]  /*23c0*/  UIADD3 UR11, UR11, 0x1, URZ ;  /* 0x000000010b0b7890 */ /* 0x000fe2000fffe03f */
[C---:B------:R-:W-:Y:S01]  /*23d0*/  ISETP.GT.AND P1, PT, R0.reuse, 0x1, PT ;  /* 0x000000010000780c */ /* 0x040fe20003f24270 */
[----:B------:R-:W-:Y:S01]  /*23e0*/  UIADD3 UR10, UR10, 0x1, URZ ;  /* 0x000000010a0a7890 */ /* 0x000fe2000fffe03f */
[----:B------:R-:W-:Y:S01]  /*23f0*/  VIADD R0, R0, 0xffffffff ;  /* 0xffffffff00007836 */ /* 0x000fe20000000000 */
[----:B------:R-:W-:Y:S02]  /*2400*/  UISETP.NE.AND UP0, UPT, UR11, 0x3, UPT ;  /* 0x000000030b00788c */ /* 0x000fe4000bf05270 */
[----:B------:R-:W-:Y:S02]  /*2410*/  UISETP.NE.AND UP1, UPT, UR10, 0x3, UPT ;  /* 0x000000030a00788c */ /* 0x000fe4000bf25270 */
[----:B------:R-:W-:Y:S02]  /*2420*/  USEL UR4, URZ, 0x1, UP0 ;  /* 0x000000013f047887 */ /* 0x000fe40008000000 */
[----:B------:R-:W-:-:S02]  /*2430*/  USEL UR11, UR11, URZ, UP0 ;  /* 0x0000003f0b0b7287 */ /* 0x000fc40008000000 */
[----:B------:R-:W-:Y:S02]  /*2440*/  USEL UR10, UR10, URZ, UP1 ;  /* 0x0000003f0a0a7287 */ /* 0x000fe40008800000 */
[----:B------:R-:W-:Y:S01]  /*2450*/  LOP3.LUT R5, R5, UR4, RZ, 0x3c, !PT ;  /* 0x0000000405057c12 */ /* 0x000fe2000f8e3cff */
[----:B------:R-:W-:Y:S09]  /*2460*/  @P1 BRA `(.L_x_25) ;  /* 0xfffffff400e41947 */ /* 0x000ff2000383ffff */
.L_x_18:
[----:B01----:R-:W0:Y:S02]  /*2470*/  LDC R0, c[0x0][0x28c] ;  /* 0x0000a300ff007b82 */ /* 0x003e240000000800 */
[----:B0-----:R-:W-:-:S13]  /*2480*/  ISETP.GE.AND P1, PT, R0, 0x1, PT ;  /* 0x000000010000780c */ /* 0x001fda0003f26270 */
[----:B------:R-:W-:Y:S05]  /*2490*/  @!P1 BRA `(.L_x_26) ;  /* 0x0000000000409947 */ /* 0x000fea0003800000 */
[----:B------:R-:W-:Y:S05]  /*24a0*/  @!P0 BRA `(.L_x_27) ;  /* 0x0000000000048947 */ /* 0x000fea0003800000 */
[----:B------:R-:W-:Y:S01]  /*24b0*/  BPT.TRAP 0x1 ;  /* 0x000000040000795c */ /* 0x000fe20000300000 */
.L_x_27:
[----:B------:R-:W0:Y:S01]  /*24c0*/  S2UR UR7, SR_CgaCtaId ;  /* 0x00000000000779c3 */ /* 0x000e220000008800 */
[----:B------:R-:W-:Y:S01]  /*24d0*/  UIADD3 UR6, UR49, UR37, URZ ;  /* 0x0000002531067290 */ /* 0x000fe2000fffe03f */
[----:B------:R-:W-:-:S03]  /*24e0*/  ISETP.GT.U32.AND P0, PT, R18, 0x1, PT ;  /* 0x000000011200780c */ /* 0x000fc60003f04070 */
[----:B------:R-:W-:-:S04]  /*24f0*/  UIMAD.WIDE.U32 UR4, UR6, -0x55555555, URZ ;  /* 0xaaaaaaab060478a5 */ /* 0x000fc8000f8e003f */
[----:B------:R-:W-:-:S03]  /*2500*/  USHF.R.U32.HI UR4, URZ, 0x1, UR5 ;  /* 0x000000013f047899 */ /* 0x000fc60008011605 */
[----:B------:R-:W-:Y:S01]  /*2510*/  UMOV UR5, 0x400 ;  /* 0x0000040000057882 */ /* 0x000fe20000000000 */
[----:B------:R-:W-:Y:S02]  /*2520*/  UIMAD UR6, UR4, -0x3, UR6 ;  /* 0xfffffffd040678a4 */ /* 0x000fe4000f8e0206 */
[----:B0-----:R-:W-:-:S04]  /*2530*/  ULEA UR5, UR7, UR5, 0x18 ;  /* 0x0000000507057291 */ /* 0x001fc8000f8ec03f */
[----:B------:R-:W-:-:S04]  /*2540*/  ULEA UR6, UR6, UR5, 0x3 ;  /* 0x0000000506067291 */ /* 0x000fc8000f8e183f */
[----:B------:R-:W-:-:S04]  /*2550*/  UIADD3 UR6, UR6, 0x18, URZ ;  /* 0x0000001806067890 */ /* 0x000fc8000fffe03f */
[----:B------:R-:W-:-:S09]  /*2560*/  UPRMT UR6, URZ, 0x654, UR6 ;  /* 0x000006543f067896 */ /* 0x000fd20008000006 */
[----:B------:R-:W-:Y:S01]  /*2570*/  SYNCS.ARRIVE.TRANS64.RED.A1T0 RZ, [UR6], RZ ;  /* 0x000000ffffff79a7 */ /* 0x000fe20008100406 */
[----:B------:R-:W-:Y:S05]  /*2580*/  @P0 BRA `(.L_x_26) ;  /* 0x0000000000040947 */ /* 0x000fea0003800000 */
[----:B------:R-:W-:Y:S01]  /*2590*/  BPT.TRAP 0x1 ;  /* 0x000000040000795c */ /* 0x000fe20000300000 */
.L_x_26:
[----:B------:R-:W-:Y:S01]  /*25a0*/  IMAD.SHL.U32 R9, R94, 0x20, RZ ;  /* 0x000000205e097824 */ /* 0x000fe200078e00ff */
[----:B------:R-:W-:Y:S01]  /*25b0*/  UIADD3 UR37, UR50, UR37, URZ ;  /* 0x0000002532257290 */ /* 0x000fe2000fffe03f */
[----:B------:R-:W-:Y:S01]  /*25c0*/  IMAD.SHL.U32 R8, R99, 0x200, RZ ;  /* 0x0000020063087824 */ /* 0x000fe200078e00ff */
[----:B------:R-:W-:Y:S01]  /*25d0*/  ULDC UR7, c[0x0][0x288] ;  /* 0x0000a20000077ab9 */ /* 0x000fe20000000800 */
[----:B------:R-:W-:Y:S01]  /*25e0*/  ULDC UR10, c[0x0][0x284] ;  /* 0x0000a100000a7ab9 */ /* 0x000fe20000000800 */
[----:B------:R-:W-:Y:S01]  /*25f0*/  UISETP.GT.U32.AND UP0, UPT, UR37, 0x2, UPT ;  /* 0x000000022500788c */ /* 0x000fe2000bf04070 */
[C---:B------:R-:W-:Y:S01]  /*2600*/  ISETP.GE.AND P0, PT, R9.reuse, UR7, PT ;  /* 0x0000000709007c0c */ /* 0x040fe2000bf06270 */
[----:B------:R-:W-:Y:S01]  /*2610*/  UISETP.GE.U32.AND UP1, UPT, UR50, 0x3, UPT ;  /* 0x000000033200788c */ /* 0x000fe2000bf26070 */
[----:B------:R-:W-:Y:S01]  /*2620*/  SHF.R.S32.HI R11, RZ, 0x1f, R95 ;  /* 0x0000001fff0b7819 */ /* 0x000fe2000001145f */
[----:B------:R-:W-:Y:S01]  /*2630*/  UISETP.LT.U32.AND UP0, UPT, UR50, 0x3, UP0 ;  /* 0x000000033200788c */ /* 0x000fe20008701070 */
[----:B------:R-:W-:Y:S01]  /*2640*/  ISETP.GE.OR P0, PT, R8, UR10, P0 ;  /* 0x0000000a08007c0c */ /* 0x000fe20008706670 */
[----:B------:R-:W-:Y:S01]  /*2650*/  UIMAD.WIDE.U32 UR4, UR37, -0x55555555, URZ ;  /* 0xaaaaaaab250478a5 */ /* 0x000fe2000f8e003f */
[----:B------:R-:W-:Y:S01]  /*2660*/  LOP3.LUT R96, R9, 0x6, R90, 0xf8, !PT ;  /* 0x0000000609607812 */ /* 0x000fe200078ef85a */
[----:B------:R-:W-:Y:S01]  /*2670*/  USEL UR6, URZ, 0x1, !UP0 ;  /* 0x000000013f067887 */ /* 0x000fe2000c000000 */
[----:B------:R-:W-:-:S02]  /*2680*/  ULDC.64 UR8, c[0x0][0x5d0] ;  /* 0x0001740000087ab9 */ /* 0x000fc40000000a00 */
[----:B------:R-:W-:Y:S01]  /*2690*/  SHF.R.S32.HI R97, RZ, 0x1f, R96 ;  /* 0x0000001fff617819 */ /* 0x000fe20000011460 */
[----:B------:R-:W-:Y:S01]  /*26a0*/  IMAD R0, R11, UR8, RZ ;  /* 0x000000080b007c24 */ /* 0x000fe2000f8e02ff */
[----:B------:R-:W-:Y:S02]  /*26b0*/  USHF.R.U32.HI UR4, URZ, 0x1, UR5 ;  /* 0x000000013f047899 */ /* 0x000fe40008011605 */
[----:B------:R-:W-:Y:S01]  /*26c0*/  ULOP3.LUT UR36, UR36, UR6, URZ, 0x3c, !UPT ;  /* 0x0000000624247292 */ /* 0x000fe2000f8e3c3f */
[C---:B------:R-:W-:Y:S01]  /*26d0*/  IMAD R7, R95.reuse, UR9, R0 ;  /* 0x000000095f077c24 */ /* 0x040fe2000f8e0200 */
[----:B------:R-:W-:Y:S01]  /*26e0*/  UIMAD UR37, UR4, -0x3, UR37 ;  /* 0xfffffffd042578a4 */ /* 0x000fe2000f8e0225 */
[----:B------:R-:W-:Y:S01]  /*26f0*/  IMAD.WIDE.U32 R4, R95, UR8, R96 ;  /* 0x000000085f047c25 */ /* 0x000fe2000f8e0060 */
[----:B------:R-:W-:-:S03]  /*2700*/  @UP1 ULOP3.LUT UR36, UR36, 0x1, UR4, 0x78, !UPT ;  /* 0x0000000124241892 */ /* 0x000fc6000f8e7804 */
[----:B------:R-:W-:Y:S02]  /*2710*/  IMAD.IADD R7, R5, 0x1, R7 ;  /* 0x0000000105077824 */ /* 0x000fe400078e0207 */
[----:B------:R-:W-:Y:S02]  /*2720*/  IMAD.MOV.U32 R0, RZ, RZ, -0x1 ;  /* 0xffffffffff007424 */ /* 0x000fe400078e00ff */
[----:B------:R-:W-:Y:S01]  /*2730*/  IMAD.MOV.U32 R6, RZ, RZ, R4 ;  /* 0x000000ffff067224 */ /* 0x000fe200078e0004 */
[----:B------:R-:W-:Y:S06]  /*2740*/  @P0 BRA `(.L_x_28) ;  /* 0x0000005000440947 */ /* 0x000fec0003800000 */
[----:B------:R-:W0:Y:S01]  /*2750*/  LDC.64 R12, c[0x0][0x5c8] ;  /* 0x00017200ff0c7b82 */ /* 0x000e220000000a00 */
[----:B-----5:R-:W-:Y:S01]  /*2760*/  FSETP.NEU.AND P0, PT, R89, RZ, PT ;  /* 0x000000ff5900720b */ /* 0x020fe20003f0d000 */
[----:B------:R-:W-:Y:S01]  /*2770*/  IMAD.WIDE R102, R99, 0x200, R22 ;  /* 0x0000020063667825 */ /* 0x000fe200078e0216 */
[----:B------:R-:W-:Y:S03]  /*2780*/  BSSY B0, `(.L_x_28) ;  /* 0x000050d000007945 */ /* 0x000fe60003800000 */
[----:B------:R-:W-:Y:S02]  /*2790*/  IMAD.IADD R3, R93, 0x1, -R8 ;  /* 0x000000015d037824 */ /* 0x000fe400078e0a08 */
[----:B------:R-:W-:-:S03]  /*27a0*/  IMAD.IADD R4, R88, 0x1, -R9 ;  /* 0x0000000158047824 */ /* 0x000fc600078e0a09 */
[----:B------:R-:W-:-:S04]  /*27b0*/  ISETP.GT.AND P1, PT, R3, RZ, PT ;  /* 0x000000ff0300720c */ /* 0x000fc80003f24270 */
[----:B------:R-:W-:Y:S01]  /*27c0*/  ISETP.GT.AND P3, PT, R4, RZ, P1 ;  /* 0x000000ff0400720c */ /* 0x000fe20000f64270 */
[-C--:B0-----:R-:W-:Y:S02]  /*27d0*/  IMAD R5, R103, R12.reuse, RZ ;  /* 0x0000000c67057224 */ /* 0x081fe400078e02ff */
[----:B------:R-:W-:-:S04]  /*27e0*/  IMAD.WIDE.U32 R104, R102, R12, R6 ;  /* 0x0000000c66687225 */ /* 0x000fc800078e0006 */
[----:B------:R-:W-:-:S04]  /*27f0*/  IMAD R5, R102, R13, R5 ;  /* 0x0000000d66057224 */ /* 0x000fc800078e0205 */
[----:B------:R-:W-:Y:S01]  /*2800*/  IMAD.IADD R113, R105, 0x1, R5 ;  /* 0x0000000169717824 */ /* 0x000fe200078e0205 */
[----:B------:R-:W-:Y:S06]  /*2810*/  @!P0 BRA `(.L_x_29) ;  /* 0x0000003400f08947 */ /* 0x000fec0003800000 */
[----:B------:R-:W0:Y:S01]  /*2820*/  LDC.64 R108, c[0x0][0x5b8] ;  /* 0x00016e00ff6c7b82 */ /* 0x000e220000000a00 */
[----:B------:R-:W-:-:S07]  /*2830*/  ULDC.64 UR4, c[0x0][0x5c0] ;  /* 0x0001700000047ab9 */ /* 0x000fce0000000a00 */
[----:B------:R-:W1:Y:S08]  /*2840*/  LDC.64 R14, c[0x0][0x5b0] ;  /* 0x00016c00ff0e7b82 */ /* 0x000e700000000a00 */
[----:B------:R-:W2:Y:S01]  /*2850*/  LDC.64 R110, c[0x0][0x5a8] ;  /* 0x00016a00ff6e7b82 */ /* 0x000ea20000000a00 */
[-C--:B0-----:R-:W-:Y:S02]  /*2860*/  IMAD R6, R11, R108.reuse, RZ ;  /* 0x0000006c0b067224 */ /* 0x081fe400078e02ff */
[----:B------:R-:W-:-:S04]  /*2870*/  IMAD.WIDE.U32 R106, R95, R108, R96 ;  /* 0x0000006c5f6a7225 */ /* 0x000fc800078e0060 */
[----:B------:R-:W-:Y:S02]  /*2880*/  IMAD R101, R95, R109, R6 ;  /* 0x0000006d5f657224 */ /* 0x000fe400078e0206 */
[-C--:B-1----:R-:W-:Y:S02]  /*2890*/  IMAD R5, R103, R14.reuse, RZ ;  /* 0x0000000e67057224 */ /* 0x082fe400078e02ff */
[----:B------:R-:W-:Y:S02]  /*28a0*/  IMAD.IADD R11, R107, 0x1, R101 ;  /* 0x000000016b0b7824 */ /* 0x000fe400078e0265 */
[----:B------:R-:W-:Y:S02]  /*28b0*/  IMAD.MOV.U32 R10, RZ, RZ, R106 ;  /* 0x000000ffff0a7224 */ /* 0x000fe400078e006a */
[C---:B------:R-:W-:Y:S02]  /*28c0*/  IMAD R105, R102.reuse, R15, R5 ;  /* 0x0000000f66697224 */ /* 0x040fe400078e0205 */
[----:B------:R-:W-:-:S04]  /*28d0*/  IMAD.WIDE.U32 R8, R102, R14, R10 ;  /* 0x0000000e66087225 */ /* 0x000fc800078e000a */
[----:B------:R-:W-:Y:S01]  /*28e0*/  IMAD.IADD R5, R9, 0x1, R105 ;  /* 0x0000000109057824 */ /* 0x000fe200078e0269 */
[----:B--2---:R-:W-:-:S04]  /*28f0*/  LEA R6, P0, R8, R110, 0x1 ;  /* 0x0000006e08067211 */ /* 0x004fc800078008ff */
[----:B------:R-:W-:-:S05]  /*2900*/  LEA.HI.X R7, R8, R111, R5, 0x1, P0 ;  /* 0x0000006f08077211 */ /* 0x000fca00000f0c05 */
[----:B------:R-:W2:Y:S01]  /*2910*/  @P3 LDG.E.LTC128B.U16 R5, desc[UR54][R6.64] ;  /* 0x0000003606053981 */ /* 0x000ea2000c1e1520 */
[----:B------:R-:W-:Y:S01]  /*2920*/  IMAD.WIDE.U32 R20, R102, R14, R96 ;  /* 0x0000000e66147225 */ /* 0x000fe200078e0060 */
[----:B------:R-:W-:Y:S01]  /*2930*/  ISETP.GT.AND P2, PT, R4, 0x1, P1 ;  /* 0x000000010400780c */ /* 0x000fe20000f44270 */
[----:B------:R-:W-:Y:S02]  /*2940*/  BSSY B1, `(.L_x_30) ;  /* 0x0000011000017945 */ /* 0x000fe40003800000 */
[----:B------:R-:W-:Y:S02]  /*2950*/  IMAD.IADD R21, R105, 0x1, R21 ;  /* 0x0000000169157824 */ /* 0x000fe400078e0215 */
[----:B------:R-:W-:-:S04]  /*2960*/  IMAD.WIDE.U32 R98, R95, R108, R20 ;  /* 0x0000006c5f627225 */ /* 0x000fc800078e0014 */
[----:B------:R-:W-:Y:S01]  /*2970*/  IMAD.IADD R21, R101, 0x1, R99 ;  /* 0x0000000165157824 */ /* 0x000fe200078e0263 */
[----:B------:R-:W-:Y:S01]  /*2980*/  SHF.L.U64.HI R99, R14, 0x3, R15 ;  /* 0x000000030e637819 */ /* 0x000fe2000001020f */
[----:B--2---:R-:W-:-:S05]  /*2990*/  HADD2.F32 R8, -RZ, R5.H0_H0 ;  /* 0x20000005ff087230 */ /* 0x004fca0000004100 */
[----:B------:R-:W-:Y:S01]  /*29a0*/  FMUL R9, R8, R89 ;  /* 0x0000005908097220 */ /* 0x000fe20000400000 */
[----:B------:R-:W-:-:S03]  /*29b0*/  LEA R8, P0, R104, UR4, 0x1 ;  /* 0x0000000468087c11 */ /* 0x000fc6000f8008ff */
[----:B------:R-:W-:-:S05]  /*29c0*/  FFMA R9, R72, R19, R9 ;  /* 0x0000001348097223 */ /* 0x000fca0000000009 */
[----:B------:R-:W-:Y:S02]  /*29d0*/  F2FP.F16.F32.PACK_AB R72, RZ, R9 ;  /* 0x00000009ff48723e */ /* 0x000fe400000000ff */
[----:B------:R-:W-:Y:S02]  /*29e0*/  LEA.HI.X R9, R104, UR5, R113, 0x1, P0 ;  /* 0x0000000568097c11 */ /* 0x000fe400080f0c71 */
[----:B------:R-:W-:-:S03]  /*29f0*/  LEA R20, P0, R98, R110, 0x1 ;  /* 0x0000006e62147211 */ /* 0x000fc600078008ff */
[----:B------:R0:W-:Y:S01]  /*2a00*/  @P3 STG.E.U16 desc[UR54][R8.64], R72 ;  /* 0x0000004808003986 */ /* 0x0001e2000c101536 */
[----:B------:R-:W-:Y:S01]  /*2a10*/  LEA.HI.X R21, R98, R111, R21, 0x1, P0 ;  /* 0x0000006f62157211 */ /* 0x000fe200000f0c15 */
[----:B------:R-:W-:Y:S01]  /*2a20*/  IMAD.SHL.U32 R98, R14, 0x8, RZ ;  /* 0x000000080e627824 */ /* 0x000fe200078e00ff */
[----:B------:R-:W-:Y:S07]  /*2a30*/  @!P2 BRA `(.L_x_31) ;  /* 0x000000000004a947 */ /* 0x000fee0003800000 */
[----:B------:R1:W5:Y:S02]  /*2a40*/  LDG.E.LTC128B.U16 R5, desc[UR54][R20.64+0x2] ;  /* 0x0000023614057981 */ /* 0x000364000c1e1520 */
.L_x_31:
[----:B------:R-:W-:Y:S05]  /*2a50*/  BSYNC B1 ;  /* 0x0000000000017941 */ /* 0x000fea0003800000 */
.L_x_30:
[----:B-----5:R-:W-:Y:S01]  /*2a60*/  HADD2.F32 R10, -RZ, R5.H0_H0 ;  /* 0x20000005ff0a7230 */ /* 0x020fe20000004100 */
[----:B------:R-:W-:Y:S01]  /*2a70*/  ISETP.GT.AND P0, PT, R3, 0x8, PT ;  /* 0x000000080300780c */ /* 0x000fe20003f04270 */
[----:B------:R-:W-:-:S04]  /*2a80*/  IMAD.WIDE.U32 R98, R102, R14, R98 ;  /* 0x0000000e66627225 */ /* 0x000fc800078e0062 */
[----:B------:R-:W-:Y:S01]  /*2a90*/  FMUL R10, R10, R89 ;  /* 0x000000590a0a7220 */ /* 0x000fe20000400000 */
[----:B------:R-:W-:Y:S01]  /*2aa0*/  IMAD.IADD R105, R105, 0x1, R99 ;  /* 0x0000000169697824 */ /* 0x000fe200078e0263 */
[----:B------:R-:W-:Y:S02]  /*2ab0*/  IADD3 R106, P4, R106, R98, RZ ;  /* 0x000000626a6a7210 */ /* 0x000fe40007f9e0ff */
[----:B------:R-:W-:Y:S01]  /*2ac0*/  FFMA R73, R73, R19, R10 ;  /* 0x0000001349497223 */ /* 0x000fe2000000000a */
[----:B------:R-:W-:Y:S02]  /*2ad0*/  ISETP.GT.AND P3, PT, R4, RZ, P0 ;  /* 0x000000ff0400720c */ /* 0x000fe40000764270 */
[----:B------:R-:W-:Y:S01]  /*2ae0*/  IMAD.X R11, R105, 0x1, R11, P4 ;  /* 0x00000001690b7824 */ /* 0x000fe200020e060b */
[----:B------:R-:W-:Y:S02]  /*2af0*/  LEA R10, P4, R106, R110, 0x1 ;  /* 0x0000006e6a0a7211 */ /* 0x000fe400078808ff */
[----:B------:R-:W-:-:S02]  /*2b00*/  F2FP.F16.F32.PACK_AB R73, RZ, R73 ;  /* 0x00000049ff49723e */ /* 0x000fc400000000ff */
[----:B------:R-:W-:Y:S02]  /*2b10*/  PRMT R99, R5, 0x7610, R99 ;  /* 0x0000761005637816 */ /* 0x000fe40000000063 */
[----:B------:R-:W-:Y:S02]  /*2b20*/  PRMT R102, R73, 0x7610, R102 ;  /* 0x0000761049667816 */ /* 0x000fe40000000066 */
[----:B------:R-:W-:-:S03]  /*2b30*/  LEA.HI.X R11, R106, R111, R11, 0x1, P4 ;  /* 0x0000006f6a0b7211 */ /* 0x000fc600020f0c0b */
[----:B------:R2:W-:Y:S04]  /*2b40*/  @P2 STG.E.U16 desc[UR54][R8.64+0x2], R102 ;  /* 0x0000026608002986 */ /* 0x0005e8000c101536 */
[----:B------:R-:W3:Y:S01]  /*2b50*/  @P3 LDG.E.LTC128B.U16 R99, desc[UR54][R10.64] ;  /* 0x000000360a633981 */ /* 0x000ee2000c1e1520 */
[C---:B------:R-:W-:Y:S01]  /*2b60*/  SHF.L.U64.HI R13, R12.reuse, 0x4, R13 ;  /* 0x000000040c0d7819 */ /* 0x040fe2000001020d */
[----:B------:R-:W-:Y:S01]  /*2b70*/  BSSY B1, `(.L_x_32) ;  /* 0x0000011000017945 */ /* 0x000fe20003800000 */
[----:B------:R-:W-:Y:S02]  /*2b80*/  LEA R12, P4, R12, R8, 0x4 ;  /* 0x000000080c0c7211 */ /* 0x000fe400078820ff */
[----:B0-----:R-:W-:-:S03]  /*2b90*/  IADD3 R72, P2, R96, R98, RZ ;  /* 0x0000006260487210 */ /* 0x001fc60007f5e0ff */
[----:B------:R-:W-:Y:S02]  /*2ba0*/  IMAD.X R13, R13, 0x1, R9, P4 ;  /* 0x000000010d0d7824 */ /* 0x000fe400020e0609 */
[----:B------:R-:W-:Y:S01]  /*2bb0*/  IMAD.X R73, R97, 0x1, R105, P2 ;  /* 0x0000000161497824 */ /* 0x000fe200010e0669 */
[----:B------:R-:W-:Y:S01]  /*2bc0*/  ISETP.GT.AND P2, PT, R4, 0x1, P0 ;  /* 0x000000010400780c */ /* 0x000fe20000744270 */
[----:B---3--:R-:W-:-:S05]  /*2bd0*/  HADD2.F32 R94, -RZ, R99.H0_H0 ;  /* 0x20000063ff5e7230 */ /* 0x008fca0000004100 */
[----:B------:R-:W-:Y:S01]  /*2be0*/  FMUL R5, R94, R89 ;  /* 0x000000595e057220 */ /* 0x000fe20000400000 */
[----:B------:R-:W-:-:S04]  /*2bf0*/  IMAD.WIDE.U32 R94, R95, R108, R72 ;  /* 0x0000006c5f5e7225 */ /* 0x000fc800078e0048 */
[----:B------:R-:W-:Y:S01]  /*2c00*/  FFMA R5, R74, R19, R5 ;  /* 0x000000134a057223 */ /* 0x000fe20000000005 */
[----:B------:R-:W-:Y:S01]  /*2c10*/  IMAD.IADD R73, R101, 0x1, R95 ;  /* 0x0000000165497824 */ /* 0x000fe200078e025f */
[----:B------:R-:W-:-:S03]  /*2c20*/  LEA R72, P5, R94, R110, 0x1 ;  /* 0x0000006e5e487211 */ /* 0x000fc600078a08ff */
[----:B------:R-:W-:Y:S02]  /*2c30*/  F2FP.F16.F32.PACK_AB R5, RZ, R5 ;  /* 0x00000005ff05723e */ /* 0x000fe400000000ff */
[----:B------:R-:W-:-:S03]  /*2c40*/  LEA.HI.X R73, R94, R111, R73, 0x1, P5 ;  /* 0x0000006f5e497211 */ /* 0x000fc600028f0c49 */
[----:B------:R2:W-:Y:S01]  /*2c50*/  @P3 STG.E.U16 desc[UR54][R12.64], R5 ;  /* 0x000000050c003986 */ /* 0x0005e2000c101536 */
[----:B------:R-:W-:Y:S05]  /*2c60*/  @!P2 BRA `(.L_x_33) ;  /* 0x000000000004a947 */ /* 0x000fea0003800000 */
[----:B------:R0:W5:Y:S02]  /*2c70*/  LDG.E.LTC128B.U16 R99, desc[UR54][R72.64+0x2] ;  /* 0x0000023648637981 */ /* 0x000164000c1e1520 */
.L_x_33:
[----:B------:R-:W-:Y:S05]  /*2c80*/  BSYNC B1 ;  /* 0x0000000000017941 */ /* 0x000fea0003800000 */
.L_x_32:
[----:B-----5:R-:W-:Y:S01]  /*2c90*/  HADD2.F32 R74, -RZ, R99.H0_H0 ;  /* 0x20000063ff4a7230 */ /* 0x020fe20000004100 */
[----:B------:R-:W-:Y:S01]  /*2ca0*/  ISETP.GT.AND P3, PT, R4, 0x8, P1 ;  /* 0x000000080400780c */ /* 0x000fe20000f64270 */
[----:B------:R-:W-:Y:S03]  /*2cb0*/  BSSY B1, `(.L_x_34) ;  /* 0x0000007000017945 */ /* 0x000fe60003800000 */
[----:B------:R-:W-:-:S04]  /*2cc0*/  FMUL R74, R74, R89 ;  /* 0x000000594a4a7220 */ /* 0x000fc80000400000 */
[----:B------:R-:W-:-:S05]  /*2cd0*/  FFMA R74, R75, R19, R74 ;  /* 0x000000134b4a7223 */ /* 0x000fca000000004a */
[----:B------:R-:W-:-:S05]  /*2ce0*/  F2FP.F16.F32.PACK_AB R74, RZ, R74 ;  /* 0x0000004aff4a723e */ /* 0x000fca00000000ff */
[----:B------:R3:W-:Y:S01]  /*2cf0*/  @P2 STG.E.U16 desc[UR54][R12.64+0x2], R74 ;  /* 0x0000024a0c002986 */ /* 0x0007e2000c101536 */
[----:B------:R-:W-:Y:S05]  /*2d00*/  @!P3 BRA `(.L_x_35) ;  /* 0x000000000004b947 */ /* 0x000fea0003800000 */
[----:B------:R4:W5:Y:S02]  /*2d10*/  LDG.E.LTC128B.U16 R99, desc[UR54][R20.64+0x10] ;  /* 0x0000103614637981 */ /* 0x000964000c1e1520 */
.L_x_35:
[----:B------:R-:W-:Y:S05]  /*2d20*/  BSYNC B1 ;  /* 0x0000000000017941 */ /* 0x000fea0003800000 */
.L_x_34:
[----:B---3-5:R-:W-:Y:S01]  /*2d30*/  HADD2.F32 R74, -RZ, R99.H0_H0 ;  /* 0x20000063ff4a7230 */ /* 0x028fe20000004100 */
[----:B------:R-:W-:Y:S01]  /*2d40*/  ISETP.GT.AND P2, PT, R4, 0x9, P1 ;  /* 0x000000090400780c */ /* 0x000fe20000f44270 */
[----:B------:R-:W-:Y:S03]  /*2d50*/  BSSY B1, `(.L_x_36) ;  /* 0x0000007000017945 */ /* 0x000fe60003800000 */
[----:B--2---:R-:W-:-:S04]  /*2d60*/  FMUL R5, R74, R89 ;  /* 0x000000594a057220 */ /* 0x004fc80000400000 */
[----:B------:R-:W-:-:S05]  /*2d70*/  FFMA R5, R76, R19, R5 ;  /* 0x000000134c057223 */ /* 0x000fca0000000005 */
[----:B------:R-:W-:-:S05]  /*2d80*/  F2FP.F16.F32.PACK_AB R5, RZ, R5 ;  /* 0x00000005ff05723e */ /* 0x000fca00000000ff */
[----:B------:R2:W-:Y:S01]  /*2d90*/  @P3 STG.E.U16 desc[UR54][R8.64+0x10], R5 ;  /* 0x0000100508003986 */ /* 0x0005e2000c101536 */
[----:B------:R-:W-:Y:S05]  /*2da0*/  @!P2 BRA `(.L_x_37) ;  /* 0x000000000004a947 */ /* 0x000fea0003800000 */
[----:B------:R3:W5:Y:S02]  /*2db0*/  LDG.E.LTC128B.U16 R99, desc[UR54][R20.64+0x12] ;  /* 0x0000123614637981 */ /* 0x000764000c1e1520 */
.L_x_37:
[----:B------:R-:W-:Y:S05]  /*2dc0*/  BSYNC B1 ;  /* 0x0000000000017941 */ /* 0x000fea0003800000 */
.L_x_36:
        /* <DEDUP_REMOVED lines=9> */
.L_x_39:
[----:B------:R-:W-:Y:S05]  /*2e60*/  BSYNC B1 ;  /* 0x0000000000017941 */ /* 0x000fea0003800000 */
.L_x_38:
[----:B0----5:R-:W-:Y:S01]  /*2e70*/  HADD2.F32 R74, -RZ, R99.H0_H0 ;  /* 0x20000063ff4a7230 */ /* 0x021fe20000004100 */
        /* <DEDUP_REMOVED lines=8> */
.L_x_41:
[----:B------:R-:W-:Y:S05]  /*2f00*/  BSYNC B1 ;  /* 0x0000000000017941 */ /* 0x000fea0003800000 */
.L_x_40:
        /* <DEDUP_REMOVED lines=9> */
.L_x_43:
[----:B------:R-:W-:Y:S05]  /*2fa0*/  BSYNC B1 ;  /* 0x0000000000017941 */ /* 0x000fea0003800000 */
.L_x_42:
[----:B0----5:R-:W-:Y:S01]  /*2fb0*/  HADD2.F32 R74, -RZ, R99.H0_H0 ;  /* 0x20000063ff4a7230 */ /* 0x021fe20000004100 */
        /* <DEDUP_REMOVED lines=8> */
.L_x_45:
[----:B------:R-:W-:Y:S05]  /*3040*/  BSYNC B1 ;  /* 0x0000000000017941 */ /* 0x000fea0003800000 */
.L_x_44:
        /* <DEDUP_REMOVED lines=9> */
.L_x_47:
[----:B------:R-:W-:Y:S05]  /*30e0*/  BSYNC B1 ;  /* 0x0000000000017941 */ /* 0x000fea0003800000 */
.L_x_46:
        /* <DEDUP_REMOVED lines=9> */
.L_x_49:
[----:B------:R-:W-:Y:S05]  /*3180*/  BSYNC B1 ;  /* 0x0000000000017941 */ /* 0x000fea0003800000 */
.L_x_48:
        /* <DEDUP_REMOVED lines=9> */
.L_x_51:
[----:B------:R-:W-:Y:S05]  /*3220*/  BSYNC B1 ;  /* 0x0000000000017941 */ /* 0x000fea0003800000 */
.L_x_50:
        /* <DEDUP_REMOVED lines=9> */
.L_x_53:
[----:B------:R-:W-:Y:S05]  /*32c0*/  BSYNC B1 ;  /* 0x0000000000017941 */ /* 0x000fea0003800000 */
.L_x_52:
[----:B01-345:R-:W-:Y:S01]  /*32d0*/  HADD2.F32 R20, -RZ, R99.H0_H0 ;  /* 0x20000063ff147230 */ /* 0x03bfe20000004100 */
        /* <DEDUP_REMOVED lines=8> */
.L_x_55:
[----:B------:R-:W-:Y:S05]  /*3360*/  BSYNC B1 ;  /* 0x0000000000017941 */ /* 0x000fea0003800000 */
.L_x_54:
        /* <DEDUP_REMOVED lines=9> */
.L_x_57:
[----:B------:R-:W-:Y:S05]  /*3400*/  BSYNC B1 ;  /* 0x0000000000017941 */ /* 0x000fea0003800000 */
.L_x_56:
[----:B-----5:R-:W-:Y:S01]  /*3410*/  HADD2.F32 R20, -RZ, R99.H0_H0 ;  /* 0x20000063ff147230 */ /* 0x020fe20000004100 */
[----:B------:R-:W-:Y:S01]  /*3420*/  ISETP.GT.AND P1, PT, R3, 0x80, PT ;  /* 0x000000800300780c */ /* 0x000fe20003f24270 */
[C---:B-123--:R-:W-:Y:S01]  /*3430*/  IMAD.SHL.U32 R73, R14.reuse, 0x100, RZ ;  /* 0x000001000e497824 */ /* 0x04efe200078e00ff */
[----:B0-----:R-:W-:Y:S01]  /*3440*/  SHF.L.U64.HI R5, R14, 0x8, R15 ;  /* 0x000000080e057819 */ /* 0x001fe2000001020f */
[----:B------:R-:W-:Y:S01]  /*3450*/  BSSY B1, `(.L_x_58) ;  /* 0x000000a000017945 */ /* 0x000fe20003800000 */
[----:B------:R-:W-:Y:S01]  /*3460*/  FMUL R20, R20, R89 ;  /* 0x0000005914147220 */ /* 0x000fe20000400000 */
[----:B------:R-:W-:Y:S02]  /*3470*/  ISETP.GT.AND P3, PT, R4, RZ, P1 ;  /* 0x000000ff0400720c */ /* 0x000fe40000f64270 */
[----:B------:R-:W-:Y:S01]  /*3480*/  IADD3 R14, P2, R73, R6, RZ ;  /* 0x00000006490e7210 */ /* 0x000fe20007f5e0ff */
[----:B------:R-:W-:-:S04]  /*3490*/  FFMA R20, R87, R19, R20 ;  /* 0x0000001357147223 */ /* 0x000fc80000000014 */
[----:B------:R-:W-:Y:S01]  /*34a0*/  IMAD.X R15, R5, 0x1, R7, P2 ;  /* 0x00000001050f7824 */ /* 0x000fe200010e0607 */
[----:B------:R-:W-:-:S05]  /*34b0*/  F2FP.F16.F32.PACK_AB R20, RZ, R20 ;  /* 0x00000014ff14723e */ /* 0x000fca00000000ff */
[----:B------:R0:W-:Y:S01]  /*34c0*/  @P0 STG.E.U16 desc[UR54][R12.64+0x32], R20 ;  /* 0x000032140c000986 */ /* 0x0001e2000c101536 */
[----:B------:R-:W-:Y:S05]  /*34d0*/  @!P3 BRA `(.L_x_59) ;  /* 0x000000000004b947 */ /* 0x000fea0003800000 */
[----:B------:R1:W5:Y:S02]  /*34e0*/  LDG.E.LTC128B.U16 R99, desc[UR54][R14.64] ;  /* 0x000000360e637981 */ /* 0x000364000c1e1520 */
.L_x_59:
[----:B------:R-:W-:Y:S05]  /*34f0*/  BSYNC B1 ;  /* 0x0000000000017941 */ /* 0x000fea0003800000 */
.L_x_58:
[----:B0----5:R-:W-:Y:S01]  /*3500*/  HADD2.F32 R20, -RZ, R99.H0_H0 ;  /* 0x20000063ff147230 */ /* 0x021fe20000004100 */
[----:B------:R-:W-:Y:S01]  /*3510*/  ISETP.GT.AND P2, PT, R4, 0x1, P1 ;  /* 0x000000010400780c */ /* 0x000fe20000f44270 */
[----:B------:R-:W-:Y:S01]  /*3520*/  BSSY B1, `(.L_x_60) ;  /* 0x000000c000017945 */ /* 0x000fe20003800000 */
[----:B------:R-:W-:Y:S02]  /*3530*/  LOP3.LUT R77, R73, 0x2, RZ, 0xfc, !PT ;  /* 0x00000002494d7812 */ /* 0x000fe400078efcff */
[----:B------:R-:W-:Y:S01]  /*3540*/  FMUL R21, R20, R89 ;  /* 0x0000005914157220 */ /* 0x000fe20000400000 */
[----:B------:R-:W-:-:S03]  /*3550*/  IADD3 R20, P0, R8, UR40, RZ ;  /* 0x0000002808147c10 */ /* 0x000fc6000ff1e0ff */
[----:B------:R-:W-:-:S05]  /*3560*/  FFMA R21, R56, R19, R21 ;  /* 0x0000001338157223 */ /* 0x000fca0000000015 */
[----:B------:R-:W-:Y:S02]  /*3570*/  F2FP.F16.F32.PACK_AB R56, RZ, R21 ;  /* 0x00000015ff38723e */ /* 0x000fe400000000ff */
[----:B------:R-:W-:-:S05]  /*3580*/  IADD3.X R21, R9, UR39, RZ, P0, !PT ;  /* 0x0000002709157c10 */ /* 0x000fca00087fe4ff */
[----:B------:R0:W-:Y:S01]  /*3590*/  @P3 STG.E.U16 desc[UR54][R20.64], R56 ;  /* 0x0000003814003986 */ /* 0x0001e2000c101536 */
[----:B------:R-:W-:Y:S05]  /*35a0*/  @!P2 BRA `(.L_x_61) ;  /* 0x00000000000ca947 */ /* 0x000fea0003800000 */
[----:B------:R-:W-:-:S05]  /*35b0*/  IADD3 R74, P0, R77, R6, RZ ;  /* 0x000000064d4a7210 */ /* 0x000fca0007f1e0ff */
[----:B------:R-:W-:-:S05]  /*35c0*/  IMAD.X R75, R5, 0x1, R7, P0 ;  /* 0x00000001054b7824 */ /* 0x000fca00000e0607 */
[----:B------:R2:W5:Y:S03]  /*35d0*/  LDG.E.LTC128B.U16 R99, desc[UR54][R74.64] ;  /* 0x000000364a637981 */ /* 0x000566000c1e1520 */
.L_x_61:
[----:B------:R-:W-:Y:S05]  /*35e0*/  BSYNC B1 ;  /* 0x0000000000017941 */ /* 0x000fea0003800000 */
.L_x_60:
[----:B0----5:R-:W-:Y:S01]  /*35f0*/  HADD2.F32 R56, -RZ, R99.H0_H0 ;  /* 0x20000063ff387230 */ /* 0x021fe20000004100 */
[----:B--2---:R-:W-:Y:S01]  /*3600*/  IADD3 R74, P4, R8, UR41, RZ ;  /* 0x00000029084a7c10 */ /* 0x004fe2000ff9e0ff */
[----:B------:R-:W-:Y:S01]  /*3610*/  BSSY B1, `(.L_x_62) ;  /* 0x000000d000017945 */ /* 0x000fe20003800000 */
[----:B------:R-:W-:Y:S02]  /*3620*/  ISETP.GT.AND P0, PT, R3, 0x88, PT ;  /* 0x000000880300780c */ /* 0x000fe40003f04270 */
[----:B------:R-:W-:Y:S01]  /*3630*/  FMUL R56, R56, R89 ;  /* 0x0000005938387220 */ /* 0x000fe20000400000 */
[----:B------:R-:W-:Y:S02]  /*3640*/  IADD3.X R75, R9, UR39, RZ, P4, !PT ;  /* 0x00000027094b7c10 */ /* 0x000fe4000a7fe4ff */
[----:B------:R-:W-:Y:S01]  /*3650*/  ISETP.GT.AND P3, PT, R4, RZ, P0 ;  /* 0x000000ff0400720c */ /* 0x000fe20000764270 */
[----:B------:R-:W-:-:S05]  /*3660*/  FFMA R56, R57, R19, R56 ;  /* 0x0000001339387223 */ /* 0x000fca0000000038 */
[----:B------:R-:W-:Y:S02]  /*3670*/  F2FP.F16.F32.PACK_AB R57, RZ, R56 ;  /* 0x00000038ff39723e */ /* 0x000fe400000000ff */
[----:B------:R-:W-:Y:S02]  /*3680*/  IADD3 R56, P4, R73, R10, RZ ;  /* 0x0000000a49387210 */ /* 0x000fe40007f9e0ff */
[----:B------:R-:W-:-:S03]  /*3690*/  PRMT R72, R57, 0x7610, R72 ;  /* 0x0000761039487816 */ /* 0x000fc60000000048 */
[----:B------:R-:W-:Y:S02]  /*36a0*/  IMAD.X R57, R5, 0x1, R11, P4 ;  /* 0x0000000105397824 */ /* 0x000fe400020e060b */
[----:B------:R0:W-:Y:S01]  /*36b0*/  @P2 STG.E.U16 desc[UR54][R74.64], R72 ;  /* 0x000000484a002986 */ /* 0x0001e2000c101536 */
[----:B------:R-:W-:Y:S05]  /*36c0*/  @!P3 BRA `(.L_x_63) ;  /* 0x000000000004b947 */ /* 0x000fea0003800000 */
[----:B------:R2:W5:Y:S02]  /*36d0*/  LDG.E.LTC128B.U16 R99, desc[UR54][R56.64] ;  /* 0x0000003638637981 */ /* 0x000564000c1e1520 */
.L_x_63:
[----:B------:R-:W-:Y:S05]  /*36e0*/  BSYNC B1 ;  /* 0x0000000000017941 */ /* 0x000fea0003800000 */
.L_x_62:
[----:B0----5:R-:W-:Y:S01]  /*36f0*/  HADD2.F32 R72, -RZ, R99.H0_H0 ;  /* 0x20000063ff487230 */ /* 0x021fe20000004100 */
[----:B------:R-:W-:Y:S01]  /*3700*/  IADD3 R74, P4, R12, UR40, RZ ;  /* 0x000000280c4a7c10 */ /* 0x000fe2000ff9e0ff */
[----:B------:R-:W-:Y:S01]  /*3710*/  BSSY B1, `(.L_x_64) ;  /* 0x000000b000017945 */ /* 0x000fe20003800000 */
[----:B------:R-:W-:Y:S02]  /*3720*/  ISETP.GT.AND P2, PT, R4, 0x1, P0 ;  /* 0x000000010400780c */ /* 0x000fe40000744270 */
[----:B------:R-:W-:-:S04]  /*3730*/  FMUL R75, R72, R89 ;  /* 0x00000059484b7220 */ /* 0x000fc80000400000 */
        /* <DEDUP_REMOVED lines=8> */
.L_x_65:
[----:B------:R-:W-:Y:S05]  /*37c0*/  BSYNC B1 ;  /* 0x0000000000017941 */ /* 0x000fea0003800000 */
.L_x_64:
[----:B0----5:R-:W-:Y:S01]  /*37d0*/  HADD2.F32 R58, -RZ, R99.H0_H0 ;  /* 0x20000063ff3a7230 */ /* 0x021fe20000004100 */
[----:B---3--:R-:W-:Y:S01]  /*37e0*/  IADD3 R78, P4, R12, UR41, RZ ;  /* 0x000000290c4e7c10 */ /* 0x008fe2000ff9e0ff */
[----:B------:R-:W-:Y:S01]  /*37f0*/  BSSY B1, `(.L_x_66) ;  /* 0x000000c000017945 */ /* 0x000fe20003800000 */
[----:B------:R-:W-:Y:S02]  /*3800*/  ISETP.GT.AND P3, PT, R4, 0x8, P1 ;  /* 0x000000080400780c */ /* 0x000fe40000f64270 */
[----:B------:R-:W-:Y:S01]  /*3810*/  FMUL R58, R58, R89 ;  /* 0x000000593a3a7220 */ /* 0x000fe20000400000 */
[----:B------:R-:W-:-:S03]  /*3820*/  IADD3.X R79, R13, UR39, RZ, P4, !PT ;  /* 0x000000270d4f7c10 */ /* 0x000fc6000a7fe4ff */
[----:B------:R-:W-:Y:S01]  /*3830*/  FFMA R58, R59, R19, R58 ;  /* 0x000000133b3a7223 */ /* 0x000fe2000000003a */
[----:B------:R-:W-:-:S04]  /*3840*/  LOP3.LUT R59, R73, 0x10, RZ, 0xfc, !PT ;  /* 0x00000010493b7812 */ /* 0x000fc800078efcff */
[----:B------:R-:W-:-:S05]  /*3850*/  F2FP.F16.F32.PACK_AB R58, RZ, R58 ;  /* 0x0000003aff3a723e */ /* 0x000fca00000000ff */
[----:B------:R0:W-:Y:S01]  /*3860*/  @P2 STG.E.U16 desc[UR54][R78.64], R58 ;  /* 0x0000003a4e002986 */ /* 0x0001e2000c101536 */
[----:B------:R-:W-:Y:S05]  /*3870*/  @!P3 BRA `(.L_x_67) ;  /* 0x00000000000cb947 */ /* 0x000fea0003800000 */
[----:B0-----:R-:W-:-:S05]  /*3880*/  IADD3 R78, P2, R59, R6, RZ ;  /* 0x000000063b4e7210 */ /* 0x001fca0007f5e0ff */
[----:B------:R-:W-:-:S05]  /*3890*/  IMAD.X R79, R5, 0x1, R7, P2 ;  /* 0x00000001054f7824 */ /* 0x000fca00010e0607 */
[----:B------:R3:W5:Y:S03]  /*38a0*/  LDG.E.LTC128B.U16 R99, desc[UR54][R78.64] ;  /* 0x000000364e637981 */ /* 0x000766000c1e1520 */
.L_x_67:
[----:B------:R-:W-:Y:S05]  /*38b0*/  BSYNC B1 ;  /* 0x0000000000017941 */ /* 0x000fea0003800000 */
.L_x_66:
[----:B0----5:R-:W-:Y:S01]  /*38c0*/  HADD2.F32 R58, -RZ, R99.H0_H0 ;  /* 0x20000063ff3a7230 */ /* 0x021fe20000004100 */
[----:B------:R-:W-:Y:S01]  /*38d0*/  IADD3 R80, P4, R8, UR42, RZ ;  /* 0x0000002a08507c10 */ /* 0x000fe2000ff9e0ff */
[----:B------:R-:W-:Y:S01]  /*38e0*/  BSSY B1, `(.L_x_68) ;  /* 0x000000d000017945 */ /* 0x000fe20003800000 */
[----:B------:R-:W-:Y:S02]  /*38f0*/  ISETP.GT.AND P2, PT, R4, 0x9, P1 ;  /* 0x000000090400780c */ /* 0x000fe40000f44270 */
[----:B---3--:R-:W-:Y:S01]  /*3900*/  FMUL R79, R58, R89 ;  /* 0x000000593a4f7220 */ /* 0x008fe20000400000 */
[----:B------:R-:W-:-:S03]  /*3910*/  IADD3.X R81, R9, UR39, RZ, P4, !PT ;  /* 0x0000002709517c10 */ /* 0x000fc6000a7fe4ff */
[----:B------:R-:W-:-:S05]  /*3920*/  FFMA R79, R60, R19, R79 ;  /* 0x000000133c4f7223 */ /* 0x000fca000000004f */
[----:B------:R-:W-:-:S04]  /*3930*/  F2FP.F16.F32.PACK_AB R79, RZ, R79 ;  /* 0x0000004fff4f723e */ /* 0x000fc800000000ff */
[----:B------:R-:W-:Y:S02]  /*3940*/  PRMT R58, R79, 0x7610, R58 ;  /* 0x000076104f3a7816 */ /* 0x000fe4000000003a */
[----:B------:R-:W-:-:S03]  /*3950*/  LOP3.LUT R79, R73, 0x12, RZ, 0xfc, !PT ;  /* 0x00000012494f7812 */ /* 0x000fc600078efcff */
[----:B------:R0:W-:Y:S01]  /*3960*/  @P3 STG.E.U16 desc[UR54][R80.64], R58 ;  /* 0x0000003a50003986 */ /* 0x0001e2000c101536 */
[----:B------:R-:W-:Y:S05]  /*3970*/  @!P2 BRA `(.L_x_69) ;  /* 0x00000000000ca947 */ /* 0x000fea0003800000 */
[----:B0-----:R-:W-:-:S05]  /*3980*/  IADD3 R80, P3, R79, R6, RZ ;  /* 0x000000064f507210 */ /* 0x001fca0007f7e0ff */
[----:B------:R-:W-:-:S05]  /*3990*/  IMAD.X R81, R5, 0x1, R7, P3 ;  /* 0x0000000105517824 */ /* 0x000fca00018e0607 */
[----:B------:R3:W5:Y:S03]  /*39a0*/  LDG.E.LTC128B.U16 R99, desc[UR54][R80.64] ;  /* 0x0000003650637981 */ /* 0x000766000c1e1520 */
.L_x_69:
[----:B------:R-:W-:Y:S05]  /*39b0*/  BSYNC B1 ;  /* 0x0000000000017941 */ /* 0x000fea0003800000 */
.L_x_68:
[----:B0----5:R-:W-:Y:S01]  /*39c0*/  HADD2.F32 R58, -RZ, R99.H0_H0 ;  /* 0x20000063ff3a7230 */ /* 0x021fe20000004100 */
[----:B------:R-:W-:Y:S01]  /*39d0*/  IADD3 R60, P4, R8, UR43, RZ ;  /* 0x0000002b083c7c10 */ /* 0x000fe2000ff9e0ff */
[----:B------:R-:W-:Y:S01]  /*39e0*/  BSSY B1, `(.L_x_70) ;  /* 0x000000b000017945 */ /* 0x000fe20003800000 */
[----:B------:R-:W-:Y:S02]  /*39f0*/  ISETP.GT.AND P3, PT, R4, 0x8, P0 ;  /* 0x000000080400780c */ /* 0x000fe40000764270 */
[----:B------:R-:W-:-:S04]  /*3a00*/  FMUL R58, R58, R89 ;  /* 0x000000593a3a7220 */ /* 0x000fc80000400000 */
[----:B------:R-:W-:Y:S01]  /*3a10*/  FFMA R58, R61, R19, R58 ;  /* 0x000000133d3a7223 */ /* 0x000fe2000000003a */
[----:B------:R-:W-:-:S04]  /*3a20*/  IADD3.X R61, R9, UR39, RZ, P4, !PT ;  /* 0x00000027093d7c10 */ /* 0x000fc8000a7fe4ff */
[----:B------:R-:W-:-:S05]  /*3a30*/  F2FP.F16.F32.PACK_AB R58, RZ, R58 ;  /* 0x0000003aff3a723e */ /* 0x000fca00000000ff */
[----:B------:R0:W-:Y:S01]  /*3a40*/  @P2 STG.E.U16 desc[UR54][R60.64], R58 ;  /* 0x0000003a3c002986 */ /* 0x0001e2000c101536 */
[----:B------:R-:W-:Y:S05]  /*3a50*/  @!P3 BRA `(.L_x_71) ;  /* 0x00000000000cb947 */ /* 0x000fea0003800000 */
[----:B0-----:R-:W-:-:S05]  /*3a60*/  IADD3 R60, P2, R59, R10, RZ ;  /* 0x0000000a3b3c7210 */ /* 0x001fca0007f5e0ff */
[----:B------:R-:W-:-:S05]  /*3a70*/  IMAD.X R61, R5, 0x1, R11, P2 ;  /* 0x00000001053d7824 */ /* 0x000fca00010e060b */
[----:B------:R4:W5:Y:S03]  /*3a80*/  LDG.E.LTC128B.U16 R99, desc[UR54][R60.64] ;  /* 0x000000363c637981 */ /* 0x000966000c1e1520 */
.L_x_71:
[----:B------:R-:W-:Y:S05]  /*3a90*/  BSYNC B1 ;  /* 0x0000000000017941 */ /* 0x000fea0003800000 */
.L_x_70:
[----:B0----5:R-:W-:Y:S01]  /*3aa0*/  HADD2.F32 R58, -RZ, R99.H0_H0 ;  /* 0x20000063ff3a7230 */ /* 0x021fe20000004100 */
[----:B----4-:R-:W-:Y:S01]  /*3ab0*/  IADD3 R60, P4, R12, UR42, RZ ;  /* 0x0000002a0c3c7c10 */ /* 0x010fe2000ff9e0ff */
        /* <DEDUP_REMOVED lines=8> */
[----:B0-----:R-:W-:-:S05]  /*3b40*/  IADD3 R60, P3, R79, R10, RZ ;  /* 0x0000000a4f3c7210 */ /* 0x001fca0007f7e0ff */
[----:B------:R-:W-:-:S05]  /*3b50*/  IMAD.X R61, R5, 0x1, R11, P3 ;  /* 0x00000001053d7824 */ /* 0x000fca00018e060b */
[----:B------:R4:W5:Y:S03]  /*3b60*/  LDG.E.LTC128B.U16 R99, desc[UR54][R60.64] ;  /* 0x000000363c637981 */ /* 0x000966000c1e1520 */
.L_x_73:
[----:B------:R-:W-:Y:S05]  /*3b70*/  BSYNC B1 ;  /* 0x0000000000017941 */ /* 0x000fea0003800000 */
.L_x_72:
[----:B0----5:R-:W-:Y:S01]  /*3b80*/  HADD2.F32 R58, -RZ, R99.H0_H0 ;  /* 0x20000063ff3a7230 */ /* 0x021fe20000004100 */
[----:B------:R-:W-:Y:S01]  /*3b90*/  IADD3 R62, P4, R12, UR43, RZ ;  /* 0x0000002b0c3e7c10 */ /* 0x000fe2000ff9e0ff */
[----:B------:R-:W-:Y:S01]  /*3ba0*/  BSSY B1, `(.L_x_74) ;  /* 0x000000c000017945 */ /* 0x000fe20003800000 */
[----:B------:R-:W-:Y:S02]  /*3bb0*/  ISETP.GT.AND P3, PT, R4, 0x10, P1 ;  /* 0x000000100400780c */ /* 0x000fe40000f64270 */
[----:B------:R-:W-:Y:S01]  /*3bc0*/  FMUL R58, R58, R89 ;  /* 0x000000593a3a7220 */ /* 0x000fe20000400000 */
[----:B----4-:R-:W-:-:S03]  /*3bd0*/  LOP3.LUT R61, R73, 0x20, RZ, 0xfc, !PT ;  /* 0x00000020493d7812 */ /* 0x010fc600078efcff */
        /* <DEDUP_REMOVED lines=8> */
.L_x_75:
[----:B------:R-:W-:Y:S05]  /*3c60*/  BSYNC B1 ;  /* 0x0000000000017941 */ /* 0x000fea0003800000 */
.L_x_74:
[----:B0----5:R-:W-:Y:S01]  /*3c70*/  HADD2.F32 R58, -RZ, R99.H0_H0 ;  /* 0x20000063ff3a7230 */ /* 0x021fe20000004100 */
[----:B---3--:R-:W-:Y:S01]  /*3c80*/  IADD3 R80, P4, R8, UR44, RZ ;  /* 0x0000002c08507c10 */ /* 0x008fe2000ff9e0ff */
[----:B------:R-:W-:Y:S01]  /*3c90*/  BSSY B1, `(.L_x_76) ;  /* 0x000000d000017945 */ /* 0x000fe20003800000 */
[----:B------:R-:W-:Y:S02]  /*3ca0*/  ISETP.GT.AND P2, PT, R4, 0x11, P1 ;  /* 0x000000110400780c */ /* 0x000fe40000f44270 */
[----:B----4-:R-:W-:Y:S01]  /*3cb0*/  FMUL R63, R58, R89 ;  /* 0x000000593a3f7220 */ /* 0x010fe20000400000 */
        /* <DEDUP_REMOVED lines=10> */
.L_x_77:
[----:B------:R-:W-:Y:S05]  /*3d60*/  BSYNC B1 ;  /* 0x0000000000017941 */ /* 0x000fea0003800000 */
.L_x_76:
        /* <DEDUP_REMOVED lines=13> */
.L_x_79:
[----:B------:R-:W-:Y:S05]  /*3e40*/  BSYNC B1 ;  /* 0x0000000000017941 */ /* 0x000fea0003800000 */
.L_x_78:
        /* <DEDUP_REMOVED lines=13> */
.L_x_81:
[----:B------:R-:W-:Y:S05]  /*3f20*/  BSYNC B1 ;  /* 0x0000000000017941 */ /* 0x000fea0003800000 */
.L_x_80:
        /* <DEDUP_REMOVED lines=14> */
.L_x_83:
[----:B------:R-:W-:Y:S05]  /*4010*/  BSYNC B1 ;  /* 0x0000000000017941 */ /* 0x000fea0003800000 */
.L_x_82:
[----:B0----5:R-:W-:Y:S01]  /*4020*/  HADD2.F32 R58, -RZ, R99.H0_H0 ;  /* 0x20000063ff3a7230 */ /* 0x021fe20000004100 */
[----:B---3--:R-:W-:Y:S01]  /*4030*/  IADD3 R80, P2, R8, UR46, RZ ;  /* 0x0000002e08507c10 */ /* 0x008fe2000ff5e0ff */
[----:B------:R-:W-:Y:S01]  /*4040*/  BSSY B1, `(.L_x_84) ;  /* 0x000000c000017945 */ /* 0x000fe20003800000 */
[----:B------:R-:W-:Y:S02]  /*4050*/  ISETP.GT.AND P1, PT, R4, 0x19, P1 ;  /* 0x000000190400780c */ /* 0x000fe40000f24270 */
[----:B----4-:R-:W-:Y:S01]  /*4060*/  FMUL R67, R58, R89 ;  /* 0x000000593a437220 */ /* 0x010fe20000400000 */
[----:B------:R-:W-:-:S03]  /*4070*/  IADD3.X R81, R9, UR39, RZ, P2, !PT ;  /* 0x0000002709517c10 */ /* 0x000fc600097fe4ff */
[----:B------:R-:W-:Y:S01]  /*4080*/  FFMA R68, R68, R19, R67 ;  /* 0x0000001344447223 */ /* 0x000fe20000000043 */
[----:B------:R-:W-:-:S04]  /*4090*/  LOP3.LUT R67, R73, 0x32, RZ, 0xfc, !PT ;  /* 0x0000003249437812 */ /* 0x000fc800078efcff */
[----:B------:R-:W-:Y:S02]  /*40a0*/  F2FP.F16.F32.PACK_AB R68, RZ, R68 ;  /* 0x00000044ff44723e */ /* 0x000fe400000000ff */
[----:B------:R-:W-:-:S03]  /*40b0*/  IADD3 R6, P2, R67, R6, RZ ;  /* 0x0000000643067210 */ /* 0x000fc60007f5e0ff */
[----:B------:R0:W-:Y:S02]  /*40c0*/  @P3 STG.E.U16 desc[UR54][R80.64], R68 ;  /* 0x0000004450003986 */ /* 0x0001e4000c101536 */
[----:B------:R-:W-:Y:S01]  /*40d0*/  IMAD.X R7, R5, 0x1, R7, P2 ;  /* 0x0000000105077824 */ /* 0x000fe200010e0607 */
[----:B------:R-:W-:Y:S07]  /*40e0*/  @!P1 BRA `(.L_x_85) ;  /* 0x0000000000049947 */ /* 0x000fee0003800000 */
[----:B------:R3:W5:Y:S02]  /*40f0*/  LDG.E.LTC128B.U16 R99, desc[UR54][R6.64] ;  /* 0x0000003606637981 */ /* 0x000764000c1e1520 */
.L_x_85:
[----:B------:R-:W-:Y:S05]  /*4100*/  BSYNC B1 ;  /* 0x0000000000017941 */ /* 0x000fea0003800000 */
.L_x_84:
[----:B---3-5:R-:W-:Y:S01]  /*4110*/  HADD2.F32 R6, -RZ, R99.H0_H0 ;  /* 0x20000063ff067230 */ /* 0x028fe20000004100 */
[----:B------:R-:W-:Y:S01]  /*4120*/  ISETP.GT.AND P2, PT, R4, 0x18, P0 ;  /* 0x000000180400780c */ /* 0x000fe20000744270 */
[----:B------:R-:W-:Y:S03]  /*4130*/  BSSY B1, `(.L_x_86) ;  /* 0x000000b000017945 */ /* 0x000fe60003800000 */
[----:B------:R-:W-:-:S04]  /*4140*/  FMUL R6, R6, R89 ;  /* 0x0000005906067220 */ /* 0x000fc80000400000 */
[----:B------:R-:W-:Y:S01]  /*4150*/  FFMA R69, R69, R19, R6 ;  /* 0x0000001345457223 */ /* 0x000fe20000000006 */
[----:B------:R-:W-:-:S04]  /*4160*/  IADD3 R6, P3, R8, UR47, RZ ;  /* 0x0000002f08067c10 */ /* 0x000fc8000ff7e0ff */
[----:B------:R-:W-:Y:S02]  /*4170*/  F2FP.F16.F32.PACK_AB R69, RZ, R69 ;  /* 0x00000045ff45723e */ /* 0x000fe400000000ff */
[----:B------:R-:W-:-:S05]  /*4180*/  IADD3.X R7, R9, UR39, RZ, P3, !PT ;  /* 0x0000002709077c10 */ /* 0x000fca0009ffe4ff */
[----:B------:R3:W-:Y:S01]  /*4190*/  @P1 STG.E.U16 desc[UR54][R6.64], R69 ;  /* 0x0000004506001986 */ /* 0x0007e2000c101536 */
[----:B------:R-:W-:Y:S05]  /*41a0*/  @!P2 BRA `(.L_x_87) ;  /* 0x00000000000ca947 */ /* 0x000fea0003800000 */
[----:B---3--:R-:W-:-:S05]  /*41b0*/  IADD3 R6, P1, R65, R10, RZ ;  /* 0x0000000a41067210 */ /* 0x008fca0007f3e0ff */
[----:B------:R-:W-:-:S05]  /*41c0*/  IMAD.X R7, R5, 0x1, R11, P1 ;  /* 0x0000000105077824 */ /* 0x000fca00008e060b */
[----:B------:R4:W5:Y:S03]  /*41d0*/  LDG.E.LTC128B.U16 R99, desc[UR54][R6.64] ;  /* 0x0000003606637981 */ /* 0x000966000c1e1520 */
.L_x_87:
[----:B------:R-:W-:Y:S05]  /*41e0*/  BSYNC B1 ;  /* 0x0000000000017941 */ /* 0x000fea0003800000 */
.L_x_86:
[----:B---345:R-:W-:Y:S01]  /*41f0*/  HADD2.F32 R6, -RZ, R99.H0_H0 ;  /* 0x20000063ff067230 */ /* 0x038fe20000004100 */
[----:B------:R-:W-:Y:S01]  /*4200*/  ISETP.GT.AND P1, PT, R4, 0x19, P0 ;  /* 0x000000190400780c */ /* 0x000fe20000724270 */
[----:B------:R-:W-:Y:S01]  /*4210*/  BSSY B1, `(.L_x_88) ;  /* 0x000000c000017945 */ /* 0x000fe20003800000 */
[----:B------:R-:W-:Y:S02]  /*4220*/  IADD3 R8, P0, R67, R10, RZ ;  /* 0x0000000a43087210 */ /* 0x000fe40007f1e0ff */
[----:B------:R-:W-:Y:S01]  /*4230*/  FMUL R7, R6, R89 ;  /* 0x0000005906077220 */ /* 0x000fe20000400000 */
[----:B------:R-:W-:-:S03]  /*4240*/  IADD3 R6, P3, R12, UR46, RZ ;  /* 0x0000002e0c067c10 */ /* 0x000fc6000ff7e0ff */
[----:B------:R-:W-:-:S05]  /*4250*/  FFMA R7, R70, R19, R7 ;  /* 0x0000001346077223 */ /* 0x000fca0000000007 */
[----:B------:R-:W-:Y:S02]  /*4260*/  F2FP.F16.F32.PACK_AB R9, RZ, R7 ;  /* 0x00000007ff09723e */ /* 0x000fe400000000ff */
[----:B------:R-:W-:Y:S02]  /*4270*/  IADD3.X R7, R13, UR39, RZ, P3, !PT ;  /* 0x000000270d077c10 */ /* 0x000fe40009ffe4ff */
[----:B------:R-:W-:Y:S01]  /*4280*/  PRMT R10, R9, 0x7610, R10 ;  /* 0x00007610090a7816 */ /* 0x000fe2000000000a */
[----:B------:R-:W-:-:S04]  /*4290*/  IMAD.X R9, R5, 0x1, R11, P0 ;  /* 0x0000000105097824 */ /* 0x000fc800000e060b */
[----:B------:R3:W-:Y:S01]  /*42a0*/  @P2 STG.E.U16 desc[UR54][R6.64], R10 ;  /* 0x0000000a06002986 */ /* 0x0007e2000c101536 */
[----:B------:R-:W-:Y:S05]  /*42b0*/  @!P1 BRA `(.L_x_89) ;  /* 0x0000000000049947 */ /* 0x000fea0003800000 */
[----:B------:R4:W5:Y:S02]  /*42c0*/  LDG.E.LTC128B.U16 R99, desc[UR54][R8.64] ;  /* 0x0000003608637981 */ /* 0x000964000c1e1520 */
.L_x_89:
[----:B------:R-:W-:Y:S05]  /*42d0*/  BSYNC B1 ;  /* 0x0000000000017941 */ /* 0x000fea0003800000 */
.L_x_88:
[----:B---3-5:R-:W-:Y:S01]  /*42e0*/  HADD2.F32 R6, -RZ, R99.H0_H0 ;  /* 0x20000063ff067230 */ /* 0x028fe20000004100 */
[----:B----4-:R-:W-:Y:S01]  /*42f0*/  IADD3 R8, P3, R12, UR47, RZ ;  /* 0x0000002f0c087c10 */ /* 0x010fe2000ff7e0ff */
        /* <DEDUP_REMOVED lines=13> */
.L_x_91:
[----:B------:R-:W-:Y:S05]  /*43d0*/  BSYNC B1 ;  /* 0x0000000000017941 */ /* 0x000fea0003800000 */
.L_x_90:
[----:B---3-5:R-:W-:Y:S01]  /*43e0*/  HADD2.F32 R8, -RZ, R99.H0_H0 ;  /* 0x20000063ff087230 */ /* 0x028fe20000004100 */
[----:B------:R-:W-:Y:S01]  /*43f0*/  ISETP.GT.AND P3, PT, R4, 0x1, P0 ;  /* 0x000000010400780c */ /* 0x000fe20000764270 */
[----:B------:R-:W-:Y:S03]  /*4400*/  BSSY B1, `(.L_x_92) ;  /* 0x000000b000017945 */ /* 0x000fe60003800000 */
[----:B------:R-:W-:Y:S01]  /*4410*/  FMUL R9, R8, R89 ;  /* 0x0000005908097220 */ /* 0x000fe20000400000 */
[----:B------:R-:W-:-:S03]  /*4420*/  IADD3 R8, P1, R20, UR40, RZ ;  /* 0x0000002814087c10 */ /* 0x000fc6000ff3e0ff */
[----:B------:R-:W-:-:S05]  /*4430*/  FFMA R9, R40, R19, R9 ;  /* 0x0000001328097223 */ /* 0x000fca0000000009 */
[----:B------:R-:W-:Y:S02]  /*4440*/  F2FP.F16.F32.PACK_AB R10, RZ, R9 ;  /* 0x00000009ff0a723e */ /* 0x000fe400000000ff */
[----:B------:R-:W-:-:S05]  /*4450*/  IADD3.X R9, R21, UR39, RZ, P1, !PT ;  /* 0x0000002715097c10 */ /* 0x000fca0008ffe4ff */
[----:B------:R3:W-:Y:S01]  /*4460*/  @P2 STG.E.U16 desc[UR54][R8.64], R10 ;  /* 0x0000000a08002986 */ /* 0x0007e2000c101536 */
[----:B------:R-:W-:Y:S05]  /*4470*/  @!P3 BRA `(.L_x_93) ;  /* 0x00000000000cb947 */ /* 0x000fea0003800000 */
[----:B---3--:R-:W-:-:S05]  /*4480*/  IADD3 R10, P1, R77, R14, RZ ;  /* 0x0000000e4d0a7210 */ /* 0x008fca0007f3e0ff */
[----:B------:R-:W-:-:S05]  /*4490*/  IMAD.X R11, R15, 0x1, R5, P1 ;  /* 0x000000010f0b7824 */ /* 0x000fca00008e0605 */
[----:B------:R3:W5:Y:S03]  /*44a0*/  LDG.E.LTC128B.U16 R99, desc[UR54][R10.64] ;  /* 0x000000360a637981 */ /* 0x000766000c1e1520 */
.L_x_93:
[----:B------:R-:W-:Y:S05]  /*44b0*/  BSYNC B1 ;  /* 0x0000000000017941 */ /* 0x000fea0003800000 */
.L_x_92:
[----:B---3-5:R-:W-:Y:S01]  /*44c0*/  HADD2.F32 R10, -RZ, R99.H0_H0 ;  /* 0x20000063ff0a7230 */ /* 0x028fe20000004100 */
[----:B------:R-:W-:Y:S01]  /*44d0*/  IADD3 R12, P4, R20, UR41, RZ ;  /* 0x00000029140c7c10 */ /* 0x000fe2000ff9e0ff */
        /* <DEDUP_REMOVED lines=13> */
.L_x_95:
[----:B------:R-:W-:Y:S05]  /*45b0*/  BSYNC B1 ;  /* 0x0000000000017941 */ /* 0x000fea0003800000 */
.L_x_94:
        /* <DEDUP_REMOVED lines=13> */
.L_x_97:
[----:B------:R-:W-:Y:S05]  /*4690*/  BSYNC B1 ;  /* 0x0000000000017941 */ /* 0x000fea0003800000 */
.L_x_96:
        /* <DEDUP_REMOVED lines=13> */
.L_x_99:
[----:B------:R-:W-:Y:S05]  /*4770*/  BSYNC B1 ;  /* 0x0000000000017941 */ /* 0x000fea0003800000 */
.L_x_98:
        /* <DEDUP_REMOVED lines=13> */
.L_x_101:
[----:B------:R-:W-:Y:S05]  /*4850*/  BSYNC B1 ;  /* 0x0000000000017941 */ /* 0x000fea0003800000 */
.L_x_100:
        /* <DEDUP_REMOVED lines=13> */
.L_x_103:
[----:B------:R-:W-:Y:S05]  /*4930*/  BSYNC B1 ;  /* 0x0000000000017941 */ /* 0x000fea0003800000 */
.L_x_102:
        /* <DEDUP_REMOVED lines=13> */
.L_x_105:
[----:B------:R-:W-:Y:S05]  /*4a10*/  BSYNC B1 ;  /* 0x0000000000017941 */ /* 0x000fea0003800000 */
.L_x_104:
        /* <DEDUP_REMOVED lines=13> */
.L_x_107:
[----:B------:R-:W-:Y:S05]  /*4af0*/  BSYNC B1 ;  /* 0x0000000000017941 */ /* 0x000fea0003800000 */
.L_x_106:
        /* <DEDUP_REMOVED lines=13> */
.L_x_109:
[----:B------:R-:W-:Y:S05]  /*4bd0*/  BSYNC B1 ;  /* 0x0000000000017941 */ /* 0x000fea0003800000 */
.L_x_108:
        /* <DEDUP_REMOVED lines=13> */
.L_x_111:
[----:B------:R-:W-:Y:S05]  /*4cb0*/  BSYNC B1 ;  /* 0x0000000000017941 */ /* 0x000fea0003800000 */
.L_x_110:
        /* <DEDUP_REMOVED lines=13> */
.L_x_113:
[----:B------:R-:W-:Y:S05]  /*4d90*/  BSYNC B1 ;  /* 0x0000000000017941 */ /* 0x000fea0003800000 */
.L_x_112:
        /* <DEDUP_REMOVED lines=13> */
.L_x_115:
[----:B------:R-:W-:Y:S05]  /*4e70*/  BSYNC B1 ;  /* 0x0000000000017941 */ /* 0x000fea0003800000 */
.L_x_114:
[----:B---3-5:R-:W-:Y:S01]  /*4e80*/  HADD2.F32 R40, -RZ, R99.H0_H0 ;  /* 0x20000063ff287230 */ /* 0x028fe20000004100 */
[----:B------:R-:W-:Y:S01]  /*4e90*/  ISETP.GT.AND P0, PT, R4, 0x19, P0 ;  /* 0x000000190400780c */ /* 0x000fe20000704270 */
[----:B------:R-:W-:Y:S03]  /*4ea0*/  BSSY B1, `(.L_x_116) ;  /* 0x000000b000017945 */ /* 0x000fe60003800000 */
[----:B------:R-:W-:Y:S01]  /*4eb0*/  FMUL R41, R40, R89 ;  /* 0x0000005928297220 */ /* 0x000fe20000400000 */
[----:B------:R-:W-:-:S03]  /*4ec0*/  IADD3 R40, P3, R20, UR46, RZ ;  /* 0x0000002e14287c10 */ /* 0x000fc6000ff7e0ff */
[----:B------:R-:W-:-:S05]  /*4ed0*/  FFMA R41, R52, R19, R41 ;  /* 0x0000001334297223 */ /* 0x000fca0000000029 */
[----:B------:R-:W-:Y:S02]  /*4ee0*/  F2FP.F16.F32.PACK_AB R42, RZ, R41 ;  /* 0x00000029ff2a723e */ /* 0x000fe400000000ff */
[----:B------:R-:W-:Y:S02]  /*4ef0*/  IADD3.X R41, R21, UR39, RZ, P3, !PT ;  /* 0x0000002715297c10 */ /* 0x000fe40009ffe4ff */
[----:B-1----:R-:W-:-:S03]  /*4f00*/  IADD3 R14, P3, R67, R14, RZ ;  /* 0x0000000e430e7210 */ /* 0x002fc60007f7e0ff */
[----:B------:R1:W-:Y:S02]  /*4f10*/  @P2 STG.E.U16 desc[UR54][R40.64], R42 ;  /* 0x0000002a28002986 */ /* 0x0003e4000c101536 */
[----:B------:R-:W-:Y:S01]  /*4f20*/  IMAD.X R15, R15, 0x1, R5, P3 ;  /* 0x000000010f0f7824 */ /* 0x000fe200018e0605 */
[----:B------:R-:W-:Y:S07]  /*4f30*/  @!P0 BRA `(.L_x_117) ;  /* 0x0000000000048947 */ /* 0x000fee0003800000 */
[----:B------:R3:W5:Y:S02]  /*4f40*/  LDG.E.LTC128B.U16 R99, desc[UR54][R14.64] ;  /* 0x000000360e637981 */ /* 0x000764000c1e1520 */
.L_x_117:
[----:B------:R-:W-:Y:S05]  /*4f50*/  BSYNC B1 ;  /* 0x0000000000017941 */ /* 0x000fea0003800000 */
.L_x_116:
        /* <DEDUP_REMOVED lines=13> */
.L_x_119:
[----:B------:R-:W-:Y:S05]  /*5030*/  BSYNC B1 ;  /* 0x0000000000017941 */ /* 0x000fea0003800000 */
.L_x_118:
        /* <DEDUP_REMOVED lines=8> */
[----:B-1----:R-:W-:Y:S02]  /*50c0*/  PRMT R40, R21, 0x7610, R40 ;  /* 0x0000761015287816 */ /* 0x002fe40000000028 */
[----:B------:R-:W-:-:S03]  /*50d0*/  IADD3 R20, P0, R67, R56, RZ ;  /* 0x0000003843147210 */ /* 0x000fc60007f1e0ff */
[----:B------:R1:W-:Y:S02]  /*50e0*/  @P2 STG.E.U16 desc[UR54][R14.64], R40 ;  /* 0x000000280e002986 */ /* 0x0003e4000c101536 */
[----:B------:R-:W-:Y:S01]  /*50f0*/  IMAD.X R21, R57, 0x1, R5, P0 ;  /* 0x0000000139157824 */ /* 0x000fe200000e0605 */
[----:B------:R-:W-:Y:S07]  /*5100*/  @!P1 BRA `(.L_x_121) ;  /* 0x0000000000049947 */ /* 0x000fee0003800000 */
[----:B------:R3:W5:Y:S02]  /*5110*/  LDG.E.LTC128B.U16 R99, desc[UR54][R20.64] ;  /* 0x0000003614637981 */ /* 0x000764000c1e1520 */
.L_x_121:
[----:B------:R-:W-:Y:S05]  /*5120*/  BSYNC B1 ;  /* 0x0000000000017941 */ /* 0x000fea0003800000 */
.L_x_120:
[----:B-1---5:R-:W-:Y:S01]  /*5130*/  HADD2.F32 R14, -RZ, R99.H0_H0 ;  /* 0x20000063ff0e7230 */ /* 0x022fe20000004100 */
[----:B------:R-:W-:Y:S01]  /*5140*/  ISETP.GT.AND P0, PT, R3, 0x180, PT ;  /* 0x000001800300780c */ /* 0x000fe20003f04270 */
[----:B------:R-:W-:Y:S03]  /*5150*/  BSSY B1, `(.L_x_122) ;  /* 0x000000c000017945 */ /* 0x000fe60003800000 */
[----:B------:R-:W-:Y:S01]  /*5160*/  FMUL R14, R14, R89 ;  /* 0x000000590e0e7220 */ /* 0x000fe20000400000 */
[----:B------:R-:W-:-:S03]  /*5170*/  ISETP.GT.AND P2, PT, R4, RZ, P0 ;  /* 0x000000ff0400720c */ /* 0x000fc60000744270 */
[----:B------:R-:W-:Y:S01]  /*5180*/  FFMA R55, R55, R19, R14 ;  /* 0x0000001337377223 */ /* 0x000fe2000000000e */
[----:B------:R-:W-:-:S04]  /*5190*/  IADD3 R14, P3, R74, UR47, RZ ;  /* 0x0000002f4a0e7c10 */ /* 0x000fc8000ff7e0ff */
[----:B------:R-:W-:Y:S02]  /*51a0*/  F2FP.F16.F32.PACK_AB R55, RZ, R55 ;  /* 0x00000037ff37723e */ /* 0x000fe400000000ff */
[----:B------:R-:W-:-:S05]  /*51b0*/  IADD3.X R15, R75, UR39, RZ, P3, !PT ;  /* 0x000000274b0f7c10 */ /* 0x000fca0009ffe4ff */
[----:B------:R1:W-:Y:S01]  /*51c0*/  @P1 STG.E.U16 desc[UR54][R14.64], R55 ;  /* 0x000000370e001986 */ /* 0x0003e2000c101536 */
[----:B------:R-:W-:Y:S05]  /*51d0*/  @!P2 BRA `(.L_x_123) ;  /* 0x00000000000ca947 */ /* 0x000fea0003800000 */
[----:B-1----:R-:W-:-:S05]  /*51e0*/  IADD3 R14, P1, R6, R73, RZ ;  /* 0x00000049060e7210 */ /* 0x002fca0007f3e0ff */
[----:B------:R-:W-:-:S05]  /*51f0*/  IMAD.X R15, R7, 0x1, R5, P1 ;  /* 0x00000001070f7824 */ /* 0x000fca00008e0605 */
[----:B------:R1:W5:Y:S03]  /*5200*/  LDG.E.LTC128B.U16 R99, desc[UR54][R14.64] ;  /* 0x000000360e637981 */ /* 0x000366000c1e1520 */
.L_x_123:
[----:B------:R-:W-:Y:S05]  /*5210*/  BSYNC B1 ;  /* 0x0000000000017941 */ /* 0x000fea0003800000 */
.L_x_122:
[----:B-1---5:R-:W-:Y:S01]  /*5220*/  HADD2.F32 R14, -RZ, R99.H0_H0 ;  /* 0x20000063ff0e7230 */ /* 0x022fe20000004100 */
[----:B------:R-:W-:Y:S01]  /*5230*/  ISETP.GT.AND P3, PT, R4, 0x1, P0 ;  /* 0x000000010400780c */ /* 0x000fe20000764270 */
[----:B------:R-:W-:Y:S03]  /*5240*/  BSSY B1, `(.L_x_124) ;  /* 0x000000b000017945 */ /* 0x000fe60003800000 */
[----:B------:R-:W-:Y:S01]  /*5250*/  FMUL R15, R14, R89 ;  /* 0x000000590e0f7220 */ /* 0x000fe20000400000 */
[----:B------:R-:W-:-:S03]  /*5260*/  IADD3 R14, P1, R8, UR40, RZ ;  /* 0x00000028080e7c10 */ /* 0x000fc6000ff3e0ff */
[----:B------:R-:W-:-:S05]  /*5270*/  FFMA R15, R24, R19, R15 ;  /* 0x00000013180f7223 */ /* 0x000fca000000000f */
[----:B---3--:R-:W-:Y:S02]  /*5280*/  F2FP.F16.F32.PACK_AB R20, RZ, R15 ;  /* 0x0000000fff14723e */ /* 0x008fe400000000ff */
[----:B------:R-:W-:-:S05]  /*5290*/  IADD3.X R15, R9, UR39, RZ, P1, !PT ;  /* 0x00000027090f7c10 */ /* 0x000fca0008ffe4ff */
[----:B------:R1:W-:Y:S01]  /*52a0*/  @P2 STG.E.U16 desc[UR54][R14.64], R20 ;  /* 0x000000140e002986 */ /* 0x0003e2000c101536 */
[----:B------:R-:W-:Y:S05]  /*52b0*/  @!P3 BRA `(.L_x_125) ;  /* 0x00000000000cb947 */ /* 0x000fea0003800000 */
[----:B-1----:R-:W-:-:S05]  /*52c0*/  IADD3 R14, P1, R6, R77, RZ ;  /* 0x0000004d060e7210 */ /* 0x002fca0007f3e0ff */
[----:B------:R-:W-:-:S05]  /*52d0*/  IMAD.X R15, R7, 0x1, R5, P1 ;  /* 0x00000001070f7824 */ /* 0x000fca00008e0605 */
[----:B------:R3:W5:Y:S03]  /*52e0*/  LDG.E.LTC128B.U16 R99, desc[UR54][R14.64] ;  /* 0x000000360e637981 */ /* 0x000766000c1e1520 */
.L_x_125:
[----:B------:R-:W-:Y:S05]  /*52f0*/  BSYNC B1 ;  /* 0x0000000000017941 */ /* 0x000fea0003800000 */
.L_x_124:
[----:B-1-3-5:R-:W-:Y:S01]  /*5300*/  HADD2.F32 R14, -RZ, R99.H0_H0 ;  /* 0x20000063ff0e7230 */ /* 0x02afe20000004100 */
        /* <DEDUP_REMOVED lines=13> */
.L_x_127:
[----:B------:R-:W-:Y:S05]  /*53e0*/  BSYNC B1 ;  /* 0x0000000000017941 */ /* 0x000fea0003800000 */
.L_x_126:
[----:B-1-3-5:R-:W-:Y:S01]  /*53f0*/  HADD2.F32 R14, -RZ, R99.H0_H0 ;  /* 0x20000063ff0e7230 */ /* 0x02afe20000004100 */
[----:B------:R-:W-:Y:S01]  /*5400*/  ISETP.GT.AND P3, PT, R4, 0x1, P1 ;  /* 0x000000010400780c */ /* 0x000fe20000f64270 */
[----:B------:R-:W-:Y:S03]  /*5410*/  BSSY B1, `(.L_x_128) ;  /* 0x000000b000017945 */ /* 0x000fe60003800000 */
[----:B------:R-:W-:Y:S01]  /*5420*/  FMUL R3, R14, R89 ;  /* 0x000000590e037220 */ /* 0x000fe20000400000 */
[----:B------:R-:W-:-:S03]  /*5430*/  IADD3 R14, P4, R12, UR40, RZ ;  /* 0x000000280c0e7c10 */ /* 0x000fc6000ff9e0ff */
[----:B------:R-:W-:Y:S01]  /*5440*/  FFMA R3, R26, R19, R3 ;  /* 0x000000131a037223 */ /* 0x000fe20000000003 */
[----:B------:R-:W-:-:S04]  /*5450*/  IADD3.X R15, R13, UR39, RZ, P4, !PT ;  /* 0x000000270d0f7c10 */ /* 0x000fc8000a7fe4ff */
[----:B------:R-:W-:-:S05]  /*5460*/  F2FP.F16.F32.PACK_AB R3, RZ, R3 ;  /* 0x00000003ff03723e */ /* 0x000fca00000000ff */
[----:B------:R1:W-:Y:S01]  /*5470*/  @P2 STG.E.U16 desc[UR54][R14.64], R3 ;  /* 0x000000030e002986 */ /* 0x0003e2000c101536 */
[----:B------:R-:W-:Y:S05]  /*5480*/  @!P3 BRA `(.L_x_129) ;  /* 0x00000000000cb947 */ /* 0x000fea0003800000 */
[----:B-1----:R-:W-:-:S05]  /*5490*/  IADD3 R14, P2, R10, R77, RZ ;  /* 0x0000004d0a0e7210 */ /* 0x002fca0007f5e0ff */
[----:B------:R-:W-:-:S05]  /*54a0*/  IMAD.X R15, R11, 0x1, R5, P2 ;  /* 0x000000010b0f7824 */ /* 0x000fca00010e0605 */
[----:B------:R3:W5:Y:S03]  /*54b0*/  LDG.E.LTC128B.U16 R99, desc[UR54][R14.64] ;  /* 0x000000360e637981 */ /* 0x000766000c1e1520 */
.L_x_129:
[----:B------:R-:W-:Y:S05]  /*54c0*/  BSYNC B1 ;  /* 0x0000000000017941 */ /* 0x000fea0003800000 */
.L_x_128:
[----:B-1-3-5:R-:W-:Y:S01]  /*54d0*/  HADD2.F32 R14, -RZ, R99.H0_H0 ;  /* 0x20000063ff0e7230 */ /* 0x02afe20000004100 */
        /* <DEDUP_REMOVED lines=12> */
.L_x_131:
[----:B------:R-:W-:Y:S05]  /*55a0*/  BSYNC B1 ;  /* 0x0000000000017941 */ /* 0x000fea0003800000 */
.L_x_130:
        /* <DEDUP_REMOVED lines=13> */
.L_x_133:
[----:B------:R-:W-:Y:S05]  /*5680*/  BSYNC B1 ;  /* 0x0000000000017941 */ /* 0x000fea0003800000 */
.L_x_132:
        /* <DEDUP_REMOVED lines=13> */
.L_x_135:
[----:B------:R-:W-:Y:S05]  /*5760*/  BSYNC B1 ;  /* 0x0000000000017941 */ /* 0x000fea0003800000 */
.L_x_134:
        /* <DEDUP_REMOVED lines=13> */
.L_x_137:
[----:B------:R-:W-:Y:S05]  /*5840*/  BSYNC B1 ;  /* 0x0000000000017941 */ /* 0x000fea0003800000 */
.L_x_136:
        /* <DEDUP_REMOVED lines=13> */
.L_x_139:
[----:B------:R-:W-:Y:S05]  /*5920*/  BSYNC B1 ;  /* 0x0000000000017941 */ /* 0x000fea0003800000 */
.L_x_138:
        /* <DEDUP_REMOVED lines=13> */
.L_x_141:
[----:B------:R-:W-:Y:S05]  /*5a00*/  BSYNC B1 ;  /* 0x0000000000017941 */ /* 0x000fea0003800000 */
.L_x_140:
        /* <DEDUP_REMOVED lines=13> */
.L_x_143:
[----:B------:R-:W-:Y:S05]  /*5ae0*/  BSYNC B1 ;  /* 0x0000000000017941 */ /* 0x000fea0003800000 */
.L_x_142:
        /* <DEDUP_REMOVED lines=13> */
.L_x_145:
[----:B------:R-:W-:Y:S05]  /*5bc0*/  BSYNC B1 ;  /* 0x0000000000017941 */ /* 0x000fea0003800000 */
.L_x_144:
        /* <DEDUP_REMOVED lines=13> */
.L_x_147:
[----:B------:R-:W-:Y:S05]  /*5ca0*/  BSYNC B1 ;  /* 0x0000000000017941 */ /* 0x000fea0003800000 */
.L_x_146:
[----:B-1-3-5:R-:W-:Y:S01]  /*5cb0*/  HADD2.F32 R14, -RZ, R99.H0_H0 ;  /* 0x20000063ff0e7230 */ /* 0x02afe20000004100 */
[----:B------:R-:W-:Y:S01]  /*5cc0*/  ISETP.GT.AND P0, PT, R4, 0x19, P0 ;  /* 0x000000190400780c */ /* 0x000fe20000704270 */
[----:B------:R-:W-:Y:S03]  /*5cd0*/  BSSY B1, `(.L_x_148) ;  /* 0x000000b000017945 */ /* 0x000fe60003800000 */
[----:B------:R-:W-:Y:S01]  /*5ce0*/  FMUL R3, R14, R89 ;  /* 0x000000590e037220 */ /* 0x000fe20000400000 */
[----:B------:R-:W-:-:S03]  /*5cf0*/  IADD3 R14, P3, R8, UR46, RZ ;  /* 0x0000002e080e7c10 */ /* 0x000fc6000ff7e0ff */
[----:B------:R-:W-:Y:S01]  /*5d00*/  FFMA R3, R36, R19, R3 ;  /* 0x0000001324037223 */ /* 0x000fe20000000003 */
[----:B------:R-:W-:Y:S02]  /*5d10*/  IADD3.X R15, R9, UR39, RZ, P3, !PT ;  /* 0x00000027090f7c10 */ /* 0x000fe40009ffe4ff */
[----:B----4-:R-:W-:Y:S02]  /*5d20*/  IADD3 R6, P3, R6, R67, RZ ;  /* 0x0000004306067210 */ /* 0x010fe40007f7e0ff */
[----:B------:R-:W-:-:S03]  /*5d30*/  F2FP.F16.F32.PACK_AB R3, RZ, R3 ;  /* 0x00000003ff03723e */ /* 0x000fc600000000ff */
[----:B------:R-:W-:Y:S02]  /*5d40*/  IMAD.X R7, R7, 0x1, R5, P3 ;  /* 0x0000000107077824 */ /* 0x000fe400018e0605 */
[----:B------:R1:W-:Y:S01]  /*5d50*/  @P2 STG.E.U16 desc[UR54][R14.64], R3 ;  /* 0x000000030e002986 */ /* 0x0003e2000c101536 */
[----:B------:R-:W-:Y:S05]  /*5d60*/  @!P0 BRA `(.L_x_149) ;  /* 0x0000000000048947 */ /* 0x000fea0003800000 */
[----:B------:R3:W5:Y:S02]  /*5d70*/  LDG.E.LTC128B.U16 R99, desc[UR54][R6.64] ;  /* 0x0000003606637981 */ /* 0x000764000c1e1520 */
.L_x_149:
[----:B------:R-:W-:Y:S05]  /*5d80*/  BSYNC B1 ;  /* 0x0000000000017941 */ /* 0x000fea0003800000 */
.L_x_148:
        /* <DEDUP_REMOVED lines=13> */
.L_x_151:
[----:B------:R-:W-:Y:S05]  /*5e60*/  BSYNC B1 ;  /* 0x0000000000017941 */ /* 0x000fea0003800000 */
.L_x_150:
[----:B---345:R-:W-:Y:S01]  /*5e70*/  HADD2.F32 R6, -RZ, R99.H0_H0 ;  /* 0x20000063ff067230 */ /* 0x038fe20000004100 */
[----:B------:R-:W-:Y:S01]  /*5e80*/  ISETP.GT.AND P1, PT, R4, 0x19, P1 ;  /* 0x000000190400780c */ /* 0x000fe20000f24270 */
[----:B------:R-:W-:Y:S03]  /*5e90*/  BSSY B1, `(.L_x_152) ;  /* 0x000000b000017945 */ /* 0x000fe60003800000 */
[----:B-1----:R-:W-:Y:S01]  /*5ea0*/  FMUL R3, R6, R89 ;  /* 0x0000005906037220 */ /* 0x002fe20000400000 */
[----:B------:R-:W-:-:S03]  /*5eb0*/  IADD3 R6, P0, R12, UR46, RZ ;  /* 0x0000002e0c067c10 */ /* 0x000fc6000ff1e0ff */
[----:B------:R-:W-:Y:S01]  /*5ec0*/  FFMA R3, R38, R19, R3 ;  /* 0x0000001326037223 */ /* 0x000fe20000000003 */
[----:B------:R-:W-:Y:S02]  /*5ed0*/  IADD3.X R7, R13, UR39, RZ, P0, !PT ;  /* 0x000000270d077c10 */ /* 0x000fe400087fe4ff */
[----:B------:R-:W-:Y:S02]  /*5ee0*/  IADD3 R4, P0, R10, R67, RZ ;  /* 0x000000430a047210 */ /* 0x000fe40007f1e0ff */
[----:B------:R-:W-:-:S03]  /*5ef0*/  F2FP.F16.F32.PACK_AB R3, RZ, R3 ;  /* 0x00000003ff03723e */ /* 0x000fc600000000ff */
[----:B------:R-:W-:Y:S02]  /*5f00*/  IMAD.X R5, R11, 0x1, R5, P0 ;  /* 0x000000010b057824 */ /* 0x000fe400000e0605 */
[----:B------:R1:W-:Y:S01]  /*5f10*/  @P3 STG.E.U16 desc[UR54][R6.64], R3 ;  /* 0x0000000306003986 */ /* 0x0003e2000c101536 */
[----:B------:R-:W-:Y:S05]  /*5f20*/  @!P1 BRA `(.L_x_153) ;  /* 0x0000000000049947 */ /* 0x000fea0003800000 */
[----:B------:R3:W5:Y:S02]  /*5f30*/  LDG.E.LTC128B.U16 R99, desc[UR54][R4.64] ;  /* 0x0000003604637981 */ /* 0x000764000c1e1520 */
.L_x_153:
[----:B------:R-:W-:Y:S05]  /*5f40*/  BSYNC B1 ;  /* 0x0000000000017941 */ /* 0x000fea0003800000 */
.L_x_152:
[----:B------:R-:W-:Y:S05]  /*5f50*/  @!P1 BRA `(.L_x_154) ;  /* 0x00000018003c9947 */ /* 0x000fea0003800000 */
[----:B---3-5:R-:W-:-:S05]  /*5f60*/  HADD2.F32 R4, -RZ, R99.H0_H0 ;  /* 0x20000063ff047230 */ /* 0x028fca0000004100 */
[----:B------:R-:W-:-:S04]  /*5f70*/  FMUL R4, R4, R89 ;  /* 0x0000005904047220 */ /* 0x000fc80000400000 */
[----:B------:R-:W-:Y:S01]  /*5f80*/  FFMA R39, R39, R19, R4 ;  /* 0x0000001327277223 */ /* 0x000fe20000000004 */
[----:B------:R-:W-:-:S04]  /*5f90*/  IADD3 R4, P0, R12, UR47, RZ ;  /* 0x0000002f0c047c10 */ /* 0x000fc8000ff1e0ff */
[----:B------:R-:W-:Y:S02]  /*5fa0*/  F2FP.F16.F32.PACK_AB R39, RZ, R39 ;  /* 0x00000027ff27723e */ /* 0x000fe400000000ff */
[----:B------:R-:W-:-:S05]  /*5fb0*/  IADD3.X R5, R13, UR39, RZ, P0, !PT ;  /* 0x000000270d057c10 */ /* 0x000fca00087fe4ff */
[----:B------:R4:W-:Y:S01]  /*5fc0*/  STG.E.U16 desc[UR54][R4.64], R39 ;  /* 0x0000002704007986 */ /* 0x0009e2000c101536 */
[----:B------:R-:W-:Y:S05]  /*5fd0*/  BRA `(.L_x_154) ;  /* 0x00000018001c7947 */ /* 0x000fea0003800000 */
.L_x_29:
[----:B------:R-:W-:Y:S01]  /*5fe0*/  ULDC.64 UR4, c[0x0][0x5c0] ;  /* 0x0001700000047ab9 */ /* 0x000fe20000000a00 */
[-C--:B------:R-:W-:Y:S01]  /*5ff0*/  FMUL R72, R72, R19.reuse ;  /* 0x0000001348487220 */ /* 0x080fe20000400000 */
[----:B------:R-:W-:Y:S01]  /*6000*/  LEA R10, P0, R104, UR4, 0x1 ;  /* 0x00000004680a7c11 */ /* 0x000fe2000f8008ff */
[-C--:B------:R-:W-:Y:S01]  /*6010*/  FMUL R73, R73, R19.reuse ;  /* 0x0000001349497220 */ /* 0x080fe20000400000 */
[----:B------:R-:W-:Y:S01]  /*6020*/  ISETP.GT.AND P4, PT, R4, 0x1, P1 ;  /* 0x000000010400780c */ /* 0x000fe20000f84270 */
[-C--:B------:R-:W-:Y:S01]  /*6030*/  FMUL R74, R74, R19.reuse ;  /* 0x000000134a4a7220 */ /* 0x080fe20000400000 */
[----:B------:R-:W-:Y:S01]  /*6040*/  LEA.HI.X R11, R104, UR5, R113, 0x1, P0 ;  /* 0x00000005680b7c11 */ /* 0x000fe200080f0c71 */
[-C--:B------:R-:W-:Y:S01]  /*6050*/  FMUL R75, R75, R19.reuse ;  /* 0x000000134b4b7220 */ /* 0x080fe20000400000 */
[----:B------:R-:W-:Y:S01]  /*6060*/  F2FP.F16.F32.PACK_AB R72, RZ, R72 ;  /* 0x00000048ff48723e */ /* 0x000fe200000000ff */
[-C--:B------:R-:W-:Y:S01]  /*6070*/  FMUL R76, R76, R19.reuse ;  /* 0x000000134c4c7220 */ /* 0x080fe20000400000 */
[----:B------:R-:W-:Y:S01]  /*6080*/  ISETP.GT.AND P0, PT, R3, 0x8, PT ;  /* 0x000000080300780c */ /* 0x000fe20003f04270 */
[-C--:B------:R-:W-:Y:S01]  /*6090*/  FMUL R77, R77, R19.reuse ;  /* 0x000000134d4d7220 */ /* 0x080fe20000400000 */
[----:B------:R-:W-:Y:S01]  /*60a0*/  LEA R14, P5, R12, R10, 0x4 ;  /* 0x0000000a0c0e7211 */ /* 0x000fe200078a20ff */
[----:B------:R-:W-:Y:S01]  /*60b0*/  @P3 STG.E.U16 desc[UR54][R10.64], R72 ;  /* 0x000000480a003986 */ /* 0x000fe2000c101536 */
[----:B------:R-:W-:Y:S01]  /*60c0*/  ISETP.GT.AND P3, PT, R4, 0x1, P0 ;  /* 0x000000010400780c */ /* 0x000fe20000764270 */
[----:B------:R-:W-:Y:S01]  /*60d0*/  FMUL R78, R78, R19 ;  /* 0x000000134e4e7220 */ /* 0x000fe20000400000 */
[----:B------:R-:W-:Y:S01]  /*60e0*/  ISETP.GT.AND P2, PT, R4, RZ, P0 ;  /* 0x000000ff0400720c */ /* 0x000fe20000744270 */
[----:B------:R-:W-:Y:S01]  /*60f0*/  @P4 IMAD.MOV.U32 R6, RZ, RZ, R10 ;  /* 0x000000ffff064224 */ /* 0x000fe200078e000a */
[----:B------:R-:W-:Y:S01]  /*6100*/  LEA.HI.X R15, R12, R11, R13, 0x4, P5 ;  /* 0x0000000b0c0f7211 */ /* 0x000fe200028f240d */
[----:B------:R-:W-:Y:S01]  /*6110*/  @P4 IMAD.MOV.U32 R7, RZ, RZ, R11 ;  /* 0x000000ffff074224 */ /* 0x000fe200078e000b */
[----:B------:R-:W-:Y:S01]  /*6120*/  F2FP.F16.F32.PACK_AB R73, RZ, R73 ;  /* 0x00000049ff49723e */ /* 0x000fe200000000ff */
[-C--:B------:R-:W-:Y:S01]  /*6130*/  FMUL R79, R79, R19.reuse ;  /* 0x000000134f4f7220 */ /* 0x080fe20000400000 */
[----:B------:R-:W-:Y:S01]  /*6140*/  ISETP.GT.AND P5, PT, R4, 0x8, P1 ;  /* 0x000000080400780c */ /* 0x000fe20000fa4270 */
[-C--:B------:R-:W-:Y:S01]  /*6150*/  FMUL R80, R80, R19.reuse ;  /* 0x0000001350507220 */ /* 0x080fe20000400000 */
[----:B------:R-:W-:Y:S01]  /*6160*/  F2FP.F16.F32.PACK_AB R74, RZ, R74 ;  /* 0x0000004aff4a723e */ /* 0x000fe200000000ff */
[----:B------:R0:W-:Y:S01]  /*6170*/  @P4 STG.E.U16 desc[UR54][R6.64+0x2], R73 ;  /* 0x0000024906004986 */ /* 0x0001e2000c101536 */
[C---:B------:R-:W-:Y:S01]  /*6180*/  ISETP.GT.AND P4, PT, R4.reuse, 0x9, P1 ;  /* 0x000000090400780c */ /* 0x040fe20000f84270 */
[----:B------:R-:W-:Y:S01]  /*6190*/  FMUL R81, R81, R19 ;  /* 0x0000001351517220 */ /* 0x000fe20000400000 */
[----:B------:R-:W-:Y:S01]  /*61a0*/  F2FP.F16.F32.PACK_AB R75, RZ, R75 ;  /* 0x0000004bff4b723e */ /* 0x000fe200000000ff */
[----:B------:R-:W-:Y:S01]  /*61b0*/  @P2 STG.E.U16 desc[UR54][R14.64], R74 ;  /* 0x0000004a0e002986 */ /* 0x000fe2000c101536 */
[----:B------:R-:W-:Y:S01]  /*61c0*/  ISETP.GT.AND P2, PT, R4, 0x8, P0 ;  /* 0x000000080400780c */ /* 0x000fe20000744270 */
[-C--:B------:R-:W-:Y:S01]  /*61d0*/  FMUL R82, R82, R19.reuse ;  /* 0x0000001352527220 */ /* 0x080fe20000400000 */
[----:B------:R-:W-:Y:S01]  /*61e0*/  F2FP.F16.F32.PACK_AB R76, RZ, R76 ;  /* 0x0000004cff4c723e */ /* 0x000fe200000000ff */
[----:B------:R-:W-:Y:S01]  /*61f0*/  FMUL R83, R83, R19 ;  /* 0x0000001353537220 */ /* 0x000fe20000400000 */
[----:B------:R-:W-:Y:S01]  /*6200*/  F2FP.F16.F32.PACK_AB R77, RZ, R77 ;  /* 0x0000004dff4d723e */ /* 0x000fe200000000ff */
[----:B------:R-:W-:Y:S01]  /*6210*/  FMUL R84, R84, R19 ;  /* 0x0000001354547220 */ /* 0x000fe20000400000 */
[----:B------:R-:W-:Y:S01]  /*6220*/  F2FP.F16.F32.PACK_AB R78, RZ, R78 ;  /* 0x0000004eff4e723e */ /* 0x000fe200000000ff */
[----:B0-----:R-:W-:Y:S01]  /*6230*/  @P3 IMAD.MOV.U32 R6, RZ, RZ, R14 ;  /* 0x000000ffff063224 */ /* 0x001fe200078e000e */
[----:B------:R-:W-:Y:S01]  /*6240*/  F2FP.F16.F32.PACK_AB R79, RZ, R79 ;  /* 0x0000004fff4f723e */ /* 0x000fe200000000ff */
[----:B------:R-:W-:Y:S01]  /*6250*/  @P3 IMAD.MOV.U32 R7, RZ, RZ, R15 ;  /* 0x000000ffff073224 */ /* 0x000fe200078e000f */
[----:B------:R-:W-:Y:S01]  /*6260*/  F2FP.F16.F32.PACK_AB R80, RZ, R80 ;  /* 0x00000050ff50723e */ /* 0x000fe200000000ff */
[----:B------:R-:W-:Y:S01]  /*6270*/  FMUL R85, R85, R19 ;  /* 0x0000001355557220 */ /* 0x000fe20000400000 */
[----:B------:R-:W-:Y:S01]  /*6280*/  F2FP.F16.F32.PACK_AB R81, RZ, R81 ;  /* 0x00000051ff51723e */ /* 0x000fe200000000ff */
[-C--:B------:R-:W-:Y:S01]  /*6290*/  FMUL R86, R86, R19.reuse ;  /* 0x0000001356567220 */ /* 0x080fe20000400000 */
[----:B------:R0:W-:Y:S01]  /*62a0*/  @P3 STG.E.U16 desc[UR54][R6.64+0x2], R75 ;  /* 0x0000024b06003986 */ /* 0x0001e2000c101536 */
[----:B------:R-:W-:Y:S01]  /*62b0*/  ISETP.GT.AND P3, PT, R4, 0x9, P0 ;  /* 0x000000090400780c */ /* 0x000fe20000764270 */
[-C--:B------:R-:W-:Y:S01]  /*62c0*/  FMUL R87, R87, R19.reuse ;  /* 0x0000001357577220 */ /* 0x080fe20000400000 */
[----:B------:R-:W-:Y:S01]  /*62d0*/  F2FP.F16.F32.PACK_AB R82, RZ, R82 ;  /* 0x00000052ff52723e */ /* 0x000fe200000000ff */
[----:B------:R-:W-:Y:S01]  /*62e0*/  FMUL R56, R56, R19 ;  /* 0x0000001338387220 */ /* 0x000fe20000400000 */
[----:B------:R-:W-:Y:S01]  /*62f0*/  F2FP.F16.F32.PACK_AB R83, RZ, R83 ;  /* 0x00000053ff53723e */ /* 0x000fe200000000ff */
[-C--:B------:R-:W-:Y:S01]  /*6300*/  FMUL R57, R57, R19.reuse ;  /* 0x0000001339397220 */ /* 0x080fe20000400000 */
[----:B------:R-:W-:Y:S01]  /*6310*/  F2FP.F16.F32.PACK_AB R84, RZ, R84 ;  /* 0x00000054ff54723e */ /* 0x000fe200000000ff */
[----:B------:R-:W-:Y:S01]  /*6320*/  FMUL R58, R58, R19 ;  /* 0x000000133a3a7220 */ /* 0x000fe20000400000 */
[----:B------:R-:W-:Y:S01]  /*6330*/  F2FP.F16.F32.PACK_AB R85, RZ, R85 ;  /* 0x00000055ff55723e */ /* 0x000fe200000000ff */
[----:B------:R-:W-:Y:S01]  /*6340*/  FMUL R59, R59, R19 ;  /* 0x000000133b3b7220 */ /* 0x000fe20000400000 */
[----:B------:R-:W-:Y:S01]  /*6350*/  F2FP.F16.F32.PACK_AB R86, RZ, R86 ;  /* 0x00000056ff56723e */ /* 0x000fe200000000ff */
[--C-:B0-----:R-:W-:Y:S01]  /*6360*/  @P5 IMAD.MOV.U32 R6, RZ, RZ, R10.reuse ;  /* 0x000000ffff065224 */ /* 0x101fe200078e000a */
        /* <DEDUP_REMOVED lines=13> */
[----:B------:R-:W-:Y:S01]  /*6440*/  PRMT R5, R58, 0x7610, R5 ;  /* 0x000076103a057816 */ /* 0x000fe20000000005 */
[-C--:B------:R-:W-:Y:S01]  /*6450*/  FMUL R65, R65, R19.reuse ;  /* 0x0000001341417220 */ /* 0x080fe20000400000 */
[----:B------:R-:W-:Y:S01]  /*6460*/  F2FP.F16.F32.PACK_AB R60, RZ, R60 ;  /* 0x0000003cff3c723e */ /* 0x000fe200000000ff */
[----:B------:R-:W-:Y:S01]  /*6470*/  FMUL R66, R66, R19 ;  /* 0x0000001342427220 */ /* 0x000fe20000400000 */
[----:B------:R-:W-:Y:S01]  /*6480*/  F2FP.F16.F32.PACK_AB R61, RZ, R61 ;  /* 0x0000003dff3d723e */ /* 0x000fe200000000ff */
[----:B0-----:R-:W-:Y:S01]  /*6490*/  @P4 IMAD.MOV.U32 R6, RZ, RZ, R10 ;  /* 0x000000ffff064224 */ /* 0x001fe200078e000a */
[----:B------:R-:W-:Y:S01]  /*64a0*/  F2FP.F16.F32.PACK_AB R62, RZ, R62 ;  /* 0x0000003eff3e723e */ /* 0x000fe200000000ff */
[----:B------:R-:W-:Y:S01]  /*64b0*/  @P4 IMAD.MOV.U32 R7, RZ, RZ, R11 ;  /* 0x000000ffff074224 */ /* 0x000fe200078e000b */
[----:B------:R-:W-:Y:S01]  /*64c0*/  F2FP.F16.F32.PACK_AB R63, RZ, R63 ;  /* 0x0000003fff3f723e */ /* 0x000fe200000000ff */
[-C--:B------:R-:W-:Y:S01]  /*64d0*/  FMUL R67, R67, R19.reuse ;  /* 0x0000001343437220 */ /* 0x080fe20000400000 */
[----:B------:R-:W-:Y:S01]  /*64e0*/  F2FP.F16.F32.PACK_AB R64, RZ, R64 ;  /* 0x00000040ff40723e */ /* 0x000fe200000000ff */
[-C--:B------:R-:W-:Y:S01]  /*64f0*/  FMUL R68, R68, R19.reuse ;  /* 0x0000001344447220 */ /* 0x080fe20000400000 */
[----:B------:R0:W-:Y:S01]  /*6500*/  @P4 STG.E.U16 desc[UR54][R6.64+0x12], R77 ;  /* 0x0000124d06004986 */ /* 0x0001e2000c101536 */
[----:B------:R-:W-:Y:S01]  /*6510*/  ISETP.GT.AND P4, PT, R4, 0x11, P1 ;  /* 0x000000110400780c */ /* 0x000fe20000f84270 */
[----:B------:R-:W-:Y:S01]  /*6520*/  FMUL R69, R69, R19 ;  /* 0x0000001345457220 */ /* 0x000fe20000400000 */
[----:B------:R-:W-:Y:S01]  /*6530*/  F2FP.F16.F32.PACK_AB R65, RZ, R65 ;  /* 0x00000041ff41723e */ /* 0x000fe200000000ff */
        /* <DEDUP_REMOVED lines=8> */
[--C-:B0-----:R-:W-:Y:S01]  /*65c0*/  @P2 IMAD.MOV.U32 R6, RZ, RZ, R14.reuse ;  /* 0x000000ffff062224 */ /* 0x101fe200078e000e */
[----:B------:R-:W-:Y:S01]  /*65d0*/  F2FP.F16.F32.PACK_AB R70, RZ, R70 ;  /* 0x00000046ff46723e */ /* 0x000fe200000000ff */
[--C-:B------:R-:W-:Y:S01]  /*65e0*/  @P2 IMAD.MOV.U32 R7, RZ, RZ, R15.reuse ;  /* 0x000000ffff072224 */ /* 0x100fe200078e000f */
        /* <DEDUP_REMOVED lines=37> */
[----:B------:R-:W-:-:S02]  /*6840*/  @P5 IMAD.MOV.U32 R7, RZ, RZ, R11 ;  /* 0x000000ffff075224 */ /* 0x000fc400078e000b */
[-C--:B------:R-:W-:Y:S01]  /*6850*/  FMUL R55, R55, R19.reuse ;  /* 0x0000001337377220 */ /* 0x080fe20000400000 */
[-C--:B------:R-:W-:Y:S01]  /*6860*/  FMUL R25, R25, R19.reuse ;  /* 0x0000001319197220 */ /* 0x080fe20000400000 */
[----:B------:R-:W-:Y:S01]  /*6870*/  F2FP.F16.F32.PACK_AB R24, RZ, R24 ;  /* 0x00000018ff18723e */ /* 0x000fe200000000ff */
[-C--:B------:R-:W-:Y:S01]  /*6880*/  FMUL R26, R26, R19.reuse ;  /* 0x000000131a1a7220 */ /* 0x080fe20000400000 */
[----:B------:R0:W-:Y:S01]  /*6890*/  @P5 STG.E.U16 desc[UR54][R6.64+0x20], R80 ;  /* 0x0000205006005986 */ /* 0x0001e2000c101536 */
[----:B------:R-:W-:Y:S01]  /*68a0*/  IADD3 R12, P5, R10, UR41, RZ ;  /* 0x000000290a0c7c10 */ /* 0x000fe2000ffbe0ff */
[----:B------:R-:W-:Y:S01]  /*68b0*/  FMUL R27, R27, R19 ;  /* 0x000000131b1b7220 */ /* 0x000fe20000400000 */
[----:B------:R-:W-:Y:S01]  /*68c0*/  F2FP.F16.F32.PACK_AB R55, RZ, R55 ;  /* 0x00000037ff37723e */ /* 0x000fe200000000ff */
[-C--:B------:R-:W-:Y:S01]  /*68d0*/  FMUL R28, R28, R19.reuse ;  /* 0x000000131c1c7220 */ /* 0x080fe20000400000 */
[----:B------:R-:W-:Y:S01]  /*68e0*/  IADD3.X R13, R11, UR39, RZ, P5, !PT ;  /* 0x000000270b0d7c10 */ /* 0x000fe2000affe4ff */
        /* <DEDUP_REMOVED lines=15> */
[-C--:B------:R-:W-:Y:S01]  /*69e0*/  FMUL R34, R34, R19.reuse ;  /* 0x0000001322227220 */ /* 0x080fe20000400000 */
[----:B------:R-:W-:Y:S01]  /*69f0*/  ISETP.GT.AND P1, PT, R4, 0x19, P1 ;  /* 0x000000190400780c */ /* 0x000fe20000f24270 */
        /* <DEDUP_REMOVED lines=12> */
[----:B------:R-:W-:-:S02]  /*6ac0*/  @P1 IMAD.MOV.U32 R8, RZ, RZ, R10 ;  /* 0x000000ffff081224 */ /* 0x000fc400078e000a */
[----:B------:R-:W-:Y:S01]  /*6ad0*/  FMUL R39, R39, R19 ;  /* 0x0000001327277220 */ /* 0x000fe20000400000 */
[----:B------:R-:W-:Y:S01]  /*6ae0*/  @P1 IMAD.MOV.U32 R9, RZ, RZ, R11 ;  /* 0x000000ffff091224 */ /* 0x000fe200078e000b */
[----:B------:R0:W-:Y:S01]  /*6af0*/  @P2 STG.E.U16 desc[UR54][R6.64+0x20], R82 ;  /* 0x0000205206002986 */ /* 0x0001e2000c101536 */
[C---:B------:R-:W-:Y:S02]  /*6b00*/  ISETP.GT.AND P2, PT, R4.reuse, 0x18, P0 ;  /* 0x000000180400780c */ /* 0x040fe40000744270 */
[----:B------:R-:W-:Y:S02]  /*6b10*/  ISETP.GT.AND P0, PT, R4, 0x19, P0 ;  /* 0x000000190400780c */ /* 0x000fe40000704270 */
[----:B------:R-:W-:Y:S02]  /*6b20*/  F2FP.F16.F32.PACK_AB R37, RZ, R37 ;  /* 0x00000025ff25723e */ /* 0x000fe400000000ff */
[----:B------:R-:W-:Y:S02]  /*6b30*/  F2FP.F16.F32.PACK_AB R38, RZ, R38 ;  /* 0x00000026ff26723e */ /* 0x000fe400000000ff */
[----:B------:R-:W-:Y:S01]  /*6b40*/  F2FP.F16.F32.PACK_AB R39, RZ, R39 ;  /* 0x00000027ff27723e */ /* 0x000fe200000000ff */
[----:B0-----:R-:W-:-:S02]  /*6b50*/  @P3 IMAD.MOV.U32 R6, RZ, RZ, R14 ;  /* 0x000000ffff063224 */ /* 0x001fc400078e000e */
[----:B------:R-:W-:-:S05]  /*6b60*/  @P3 IMAD.MOV.U32 R7, RZ, RZ, R15 ;  /* 0x000000ffff073224 */ /* 0x000fca00078e000f */
[----:B------:R0:W-:Y:S02]  /*6b70*/  @P3 STG.E.U16 desc[UR54][R6.64+0x22], R83 ;  /* 0x0000225306003986 */ /* 0x0001e4000c101536 */
[----:B0-----:R-:W-:Y:S02]  /*6b80*/  @P4 IMAD.MOV.U32 R6, RZ, RZ, R10 ;  /* 0x000000ffff064224 */ /* 0x001fe400078e000a */
[----:B------:R-:W-:-:S05]  /*6b90*/  @P4 IMAD.MOV.U32 R7, RZ, RZ, R11 ;  /* 0x000000ffff074224 */ /* 0x000fca00078e000b */
[----:B------:R0:W-:Y:S04]  /*6ba0*/  @P4 STG.E.U16 desc[UR54][R6.64+0x30], R84 ;  /* 0x0000305406004986 */ /* 0x0001e8000c101536 */
[----:B------:R1:W-:Y:S01]  /*6bb0*/  @P1 STG.E.U16 desc[UR54][R8.64+0x32], R85 ;  /* 0x0000325508001986 */ /* 0x0003e2000c101536 */
[----:B------:R-:W-:-:S04]  /*6bc0*/  ISETP.GT.AND P1, PT, R3, 0x80, PT ;  /* 0x000000800300780c */ /* 0x000fc80003f24270 */
[----:B------:R-:W-:Y:S02]  /*6bd0*/  ISETP.GT.AND P3, PT, R4, RZ, P1 ;  /* 0x000000ff0400720c */ /* 0x000fe40000f64270 */
[----:B0-----:R-:W-:Y:S01]  /*6be0*/  IADD3 R6, P4, R10, UR40, RZ ;  /* 0x000000280a067c10 */ /* 0x001fe2000ff9e0ff */
[----:B-1----:R-:W-:-:S03]  /*6bf0*/  @P2 IMAD.MOV.U32 R8, RZ, RZ, R14 ;  /* 0x000000ffff082224 */ /* 0x002fc600078e000e */
[----:B------:R-:W-:Y:S01]  /*6c00*/  IADD3.X R7, R11, UR39, RZ, P4, !PT ;  /* 0x000000270b077c10 */ /* 0x000fe2000a7fe4ff */
[----:B------:R-:W-:Y:S01]  /*6c10*/  @P2 IMAD.MOV.U32 R9, RZ, RZ, R15 ;  /* 0x000000ffff092224 */ /* 0x000fe200078e000f */
[----:B------:R-:W-:-:S04]  /*6c20*/  IADD3 R20, P4, R14, UR41, RZ ;  /* 0x000000290e147c10 */ /* 0x000fc8000ff9e0ff */
[----:B------:R0:W-:Y:S01]  /*6c30*/  @P2 STG.E.U16 desc[UR54][R8.64+0x30], R86 ;  /* 0x0000305608002986 */ /* 0x0001e2000c101536 */
[----:B------:R-:W-:Y:S02]  /*6c40*/  ISETP.GT.AND P2, PT, R4, 0x1, P1 ;  /* 0x000000010400780c */ /* 0x000fe40000f44270 */
[----:B------:R-:W-:Y:S01]  /*6c50*/  IADD3.X R21, R15, UR39, RZ, P4, !PT ;  /* 0x000000270f157c10 */ /* 0x000fe2000a7fe4ff */
[----:B------:R-:W-:Y:S01]  /*6c60*/  @P0 STG.E.U16 desc[UR54][R14.64+0x32], R87 ;  /* 0x000032570e000986 */ /* 0x000fe2000c101536 */
[----:B------:R-:W-:-:S03]  /*6c70*/  ISETP.GT.AND P0, PT, R3, 0x88, PT ;  /* 0x000000880300780c */ /* 0x000fc60003f04270 */
[----:B------:R-:W-:Y:S01]  /*6c80*/  @P3 STG.E.U16 desc[UR54][R6.64], R56 ;  /* 0x0000003806003986 */ /* 0x000fe2000c101536 */
[----:B------:R-:W-:Y:S02]  /*6c90*/  ISETP.GT.AND P3, PT, R4, 0x1, P0 ;  /* 0x000000010400780c */ /* 0x000fe40000764270 */
[----:B0-----:R-:W-:-:S03]  /*6ca0*/  IADD3 R8, P5, R14, UR40, RZ ;  /* 0x000000280e087c10 */ /* 0x001fc6000ffbe0ff */
[----:B------:R0:W-:Y:S01]  /*6cb0*/  @P2 STG.E.U16 desc[UR54][R12.64], R57 ;  /* 0x000000390c002986 */ /* 0x0001e2000c101536 */
[C---:B------:R-:W-:Y:S02]  /*6cc0*/  ISETP.GT.AND P2, PT, R4.reuse, RZ, P0 ;  /* 0x000000ff0400720c */ /* 0x040fe40000744270 */
[----:B------:R-:W-:Y:S02]  /*6cd0*/  IADD3.X R9, R15, UR39, RZ, P5, !PT ;  /* 0x000000270f097c10 */ /* 0x000fe4000affe4ff */
[----:B------:R-:W-:Y:S02]  /*6ce0*/  ISETP.GT.AND P5, PT, R4, 0x8, P1 ;  /* 0x000000080400780c */ /* 0x000fe40000fa4270 */
[----:B0-----:R-:W-:-:S07]  /*6cf0*/  IADD3 R12, P4, R10, UR42, RZ ;  /* 0x0000002a0a0c7c10 */ /* 0x001fce000ff9e0ff */
[----:B------:R-:W-:Y:S01]  /*6d00*/  @P2 STG.E.U16 desc[UR54][R8.64], R5 ;  /* 0x0000000508002986 */ /* 0x000fe2000c101536 */
[C---:B------:R-:W-:Y:S02]  /*6d10*/  ISETP.GT.AND P2, PT, R4.reuse, 0x8, P0 ;  /* 0x000000080400780c */ /* 0x040fe40000744270 */
[C---:B------:R-:W-:Y:S01]  /*6d20*/  IADD3.X R13, R11.reuse, UR39, RZ, P4, !PT ;  /* 0x000000270b0d7c10 */ /* 0x040fe2000a7fe4ff */
[----:B------:R0:W-:Y:S01]  /*6d30*/  @P3 STG.E.U16 desc[UR54][R20.64], R59 ;  /* 0x0000003b14003986 */ /* 0x0001e2000c101536 */
[----:B------:R-:W-:Y:S02]  /*6d40*/  ISETP.GT.AND P3, PT, R4, 0x9, P1 ;  /* 0x000000090400780c */ /* 0x000fe40000f64270 */
[----:B------:R-:W-:Y:S01]  /*6d50*/  IADD3 R56, P4, R10, UR43, RZ ;  /* 0x0000002b0a387c10 */ /* 0x000fe2000ff9e0ff */
[----:B------:R1:W-:Y:S01]  /*6d60*/  @P5 STG.E.U16 desc[UR54][R12.64], R60 ;  /* 0x0000003c0c005986 */ /* 0x0003e2000c101536 */
[----:B------:R-:W-:Y:S02]  /*6d70*/  IADD3 R58, P5, R14, UR42, RZ ;  /* 0x0000002a0e3a7c10 */ /* 0x000fe4000ffbe0ff */
[----:B------:R-:W-:-:S02]  /*6d80*/  IADD3.X R57, R11, UR39, RZ, P4, !PT ;  /* 0x000000270b397c10 */ /* 0x000fc4000a7fe4ff */
[----:B------:R-:W-:Y:S02]  /*6d90*/  ISETP.GT.AND P4, PT, R4, 0x9, P0 ;  /* 0x000000090400780c */ /* 0x000fe40000784270 */
[----:B0-----:R-:W-:-:S03]  /*6da0*/  IADD3.X R59, R15, UR39, RZ, P5, !PT ;  /* 0x000000270f3b7c10 */ /* 0x001fc6000affe4ff */
[----:B------:R0:W-:Y:S01]  /*6db0*/  @P3 STG.E.U16 desc[UR54][R56.64], R61 ;  /* 0x0000003d38003986 */ /* 0x0001e2000c101536 */
[----:B------:R-:W-:Y:S02]  /*6dc0*/  ISETP.GT.AND P3, PT, R4, 0x11, P1 ;  /* 0x000000110400780c */ /* 0x000fe40000f64270 */
[----:B-1----:R-:W-:Y:S01]  /*6dd0*/  IADD3 R12, P5, R14, UR43, RZ ;  /* 0x0000002b0e0c7c10 */ /* 0x002fe2000ffbe0ff */
[----:B------:R-:W-:Y:S01]  /*6de0*/  @P2 STG.E.U16 desc[UR54][R58.64], R62 ;  /* 0x0000003e3a002986 */ /* 0x000fe2000c101536 */
[----:B------:R-:W-:Y:S02]  /*6df0*/  ISETP.GT.AND P2, PT, R4, 0x10, P1 ;  /* 0x000000100400780c */ /* 0x000fe40000f44270 */
[----:B------:R-:W-:Y:S02]  /*6e00*/  IADD3.X R13, R15, UR39, RZ, P5, !PT ;  /* 0x000000270f0d7c10 */ /* 0x000fe4000affe4ff */
[----:B------:R-:W-:-:S03]  /*6e10*/  IADD3 R20, P5, R10, UR44, RZ ;  /* 0x0000002c0a147c10 */ /* 0x000fc6000ffbe0ff */
[----:B------:R1:W-:Y:S01]  /*6e20*/  @P4 STG.E.U16 desc[UR54][R12.64], R63 ;  /* 0x0000003f0c004986 */ /* 0x0003e2000c101536 */
[----:B------:R-:W-:Y:S02]  /*6e30*/  IADD3 R60, P4, R10, UR45, RZ ;  /* 0x0000002d0a3c7c10 */ /* 0x000fe4000ff9e0ff */
[C---:B------:R-:W-:Y:S02]  /*6e40*/  IADD3.X R21, R11.reuse, UR39, RZ, P5, !PT ;  /* 0x000000270b157c10 */ /* 0x040fe4000affe4ff */
[C---:B------:R-:W-:Y:S02]  /*6e50*/  ISETP.GT.AND P5, PT, R4.reuse, 0x10, P0 ;  /* 0x000000100400780c */ /* 0x040fe400007a4270 */
[----:B0-----:R-:W-:Y:S01]  /*6e60*/  IADD3.X R61, R11, UR39, RZ, P4, !PT ;  /* 0x000000270b3d7c10 */ /* 0x001fe2000a7fe4ff */
[----:B------:R0:W-:Y:S01]  /*6e70*/  @P2 STG.E.U16 desc[UR54][R20.64], R64 ;  /* 0x0000004014002986 */ /* 0x0001e2000c101536 */
[C---:B------:R-:W-:Y:S02]  /*6e80*/  ISETP.GT.AND P2, PT, R4.reuse, 0x18, P1 ;  /* 0x000000180400780c */ /* 0x040fe40000f44270 */
[----:B------:R-:W-:Y:S01]  /*6e90*/  ISETP.GT.AND P1, PT, R4, 0x19, P1 ;  /* 0x000000190400780c */ /* 0x000fe20000f24270 */
[----:B------:R-:W-:Y:S01]  /*6ea0*/  @P3 STG.E.U16 desc[UR54][R60.64], R65 ;  /* 0x000000413c003986 */ /* 0x000fe2000c101536 */
[----:B-1----:R-:W-:-:S02]  /*6eb0*/  IADD3 R12, P4, R14, UR44, RZ ;  /* 0x0000002c0e0c7c10 */ /* 0x002fc4000ff9e0ff */
[----:B------:R-:W-:Y:S02]  /*6ec0*/  ISETP.GT.AND P3, PT, R4, 0x11, P0 ;  /* 0x000000110400780c */ /* 0x000fe40000764270 */
[----:B------:R-:W-:Y:S02]  /*6ed0*/  IADD3.X R13, R15, UR39, RZ, P4, !PT ;  /* 0x000000270f0d7c10 */ /* 0x000fe4000a7fe4ff */
[----:B------:R-:W-:-:S03]  /*6ee0*/  IADD3 R56, P4, R14, UR45, RZ ;  /* 0x0000002d0e387c10 */ /* 0x000fc6000ff9e0ff */
[----:B------:R1:W-:Y:S01]  /*6ef0*/  @P5 STG.E.U16 desc[UR54][R12.64], R66 ;  /* 0x000000420c005986 */ /* 0x0003e2000c101536 */
[C---:B0-----:R-:W-:Y:S02]  /*6f00*/  IADD3 R20, P5, R10.reuse, UR46, RZ ;  /* 0x0000002e0a147c10 */ /* 0x041fe4000ffbe0ff */
[----:B------:R-:W-:Y:S02]  /*6f10*/  IADD3.X R57, R15, UR39, RZ, P4, !PT ;  /* 0x000000270f397c10 */ /* 0x000fe4000a7fe4ff */
[----:B------:R-:W-:Y:S02]  /*6f20*/  IADD3 R10, P4, R10, UR47, RZ ;  /* 0x0000002f0a0a7c10 */ /* 0x000fe4000ff9e0ff */
[C---:B------:R-:W-:Y:S01]  /*6f30*/  IADD3.X R21, R11.reuse, UR39, RZ, P5, !PT ;  /* 0x000000270b157c10 */ /* 0x040fe2000affe4ff */
[----:B------:R-:W-:Y:S01]  /*6f40*/  @P3 STG.E.U16 desc[UR54][R56.64], R67 ;  /* 0x0000004338003986 */ /* 0x000fe2000c101536 */
[----:B------:R-:W-:Y:S02]  /*6f50*/  IADD3.X R11, R11, UR39, RZ, P4, !PT ;  /* 0x000000270b0b7c10 */ /* 0x000fe4000a7fe4ff */
[----:B------:R-:W-:Y:S01]  /*6f60*/  ISETP.GT.AND P3, PT, R3, 0x100, PT ;  /* 0x000001000300780c */ /* 0x000fe20003f64270 */
[----:B------:R-:W-:Y:S01]  /*6f70*/  @P2 STG.E.U16 desc[UR54][R20.64], R68 ;  /* 0x0000004414002986 */ /* 0x000fe2000c101536 */
[----:B-1----:R-:W-:-:S02]  /*6f80*/  IADD3 R12, P2, R14, UR46, RZ ;  /* 0x0000002e0e0c7c10 */ /* 0x002fc4000ff5e0ff */
[----:B------:R-:W-:Y:S01]  /*6f90*/  IADD3 R14, P5, R14, UR47, RZ ;  /* 0x0000002f0e0e7c10 */ /* 0x000fe2000ffbe0ff */
[----:B------:R0:W-:Y:S01]  /*6fa0*/  @P1 STG.E.U16 desc[UR54][R10.64], R69 ;  /* 0x000000450a001986 */ /* 0x0001e2000c101536 */
[C---:B------:R-:W-:Y:S02]  /*6fb0*/  ISETP.GT.AND P1, PT, R4.reuse, 0x18, P0 ;  /* 0x000000180400780c */ /* 0x040fe40000724270 */
[C---:B------:R-:W-:Y:S02]  /*6fc0*/  ISETP.GT.AND P0, PT, R4.reuse, 0x19, P0 ;  /* 0x000000190400780c */ /* 0x040fe40000704270 */
[C---:B------:R-:W-:Y:S02]  /*6fd0*/  IADD3.X R13, R15.reuse, UR39, RZ, P2, !PT ;  /* 0x000000270f0d7c10 */ /* 0x040fe400097fe4ff */
[----:B------:R-:W-:Y:S02]  /*6fe0*/  ISETP.GT.AND P4, PT, R4, RZ, P3 ;  /* 0x000000ff0400720c */ /* 0x000fe40001f84270 */
[----:B------:R-:W-:-:S02]  /*6ff0*/  IADD3.X R15, R15, UR39, RZ, P5, !PT ;  /* 0x000000270f0f7c10 */ /* 0x000fc4000affe4ff */
[----:B------:R-:W-:-:S03]  /*7000*/  ISETP.GT.AND P2, PT, R3, 0x108, PT ;  /* 0x000001080300780c */ /* 0x000fc60003f44270 */
[----:B------:R1:W-:Y:S01]  /*7010*/  @P1 STG.E.U16 desc[UR54][R12.64], R70 ;  /* 0x000000460c001986 */ /* 0x0003e2000c101536 */
[----:B0-----:R-:W-:-:S03]  /*7020*/  IADD3 R10, P1, R6, UR40, RZ ;  /* 0x00000028060a7c10 */ /* 0x001fc6000ff3e0ff */
[----:B------:R0:W-:Y:S01]  /*7030*/  @P0 STG.E.U16 desc[UR54][R14.64], R71 ;  /* 0x000000470e000986 */ /* 0x0001e2000c101536 */
[C---:B------:R-:W-:Y:S02]  /*7040*/  IADD3.X R11, R7.reuse, UR39, RZ, P1, !PT ;  /* 0x00000027070b7c10 */ /* 0x040fe40008ffe4ff */
[C---:B------:R-:W-:Y:S02]  /*7050*/  ISETP.GT.AND P0, PT, R4.reuse, 0x1, P3 ;  /* 0x000000010400780c */ /* 0x040fe40001f04270 */
[----:B------:R-:W-:Y:S01]  /*7060*/  ISETP.GT.AND P1, PT, R4, RZ, P2 ;  /* 0x000000ff0400720c */ /* 0x000fe20001724270 */
[----:B------:R2:W-:Y:S01]  /*7070*/  @P4 STG.E.U16 desc[UR54][R10.64], R40 ;  /* 0x000000280a004986 */ /* 0x0005e2000c101536 */
[----:B------:R-:W-:Y:S02]  /*7080*/  IADD3 R20, P4, R6, UR41, RZ ;  /* 0x0000002906147c10 */ /* 0x000fe4000ff9e0ff */
[----:B-1----:R-:W-:Y:S02]  /*7090*/  IADD3 R12, P5, R8, UR40, RZ ;  /* 0x00000028080c7c10 */ /* 0x002fe4000ffbe0ff */
[----:B------:R-:W-:-:S02]  /*70a0*/  IADD3.X R21, R7, UR39, RZ, P4, !PT ;  /* 0x0000002707157c10 */ /* 0x000fc4000a7fe4ff */
[----:B------:R-:W-:Y:S02]  /*70b0*/  ISETP.GT.AND P4, PT, R4, 0x1, P2 ;  /* 0x000000010400780c */ /* 0x000fe40001784270 */
[C---:B------:R-:W-:Y:S01]  /*70c0*/  IADD3.X R13, R9.reuse, UR39, RZ, P5, !PT ;  /* 0x00000027090d7c10 */ /* 0x040fe2000affe4ff */
[----:B------:R1:W-:Y:S01]  /*70d0*/  @P0 STG.E.U16 desc[UR54][R20.64], R41 ;  /* 0x0000002914000986 */ /* 0x0003e2000c101536 */
[----:B0-----:R-:W-:Y:S02]  /*70e0*/  IADD3 R14, P0, R8, UR41, RZ ;  /* 0x00000029080e7c10 */ /* 0x001fe4000ff1e0ff */
[----:B--2---:R-:W-:Y:S01]  /*70f0*/  IADD3 R40, P5, R6, UR43, RZ ;  /* 0x0000002b06287c10 */ /* 0x004fe2000ffbe0ff */
[----:B------:R-:W-:Y:S01]  /*7100*/  @P1 STG.E.U16 desc[UR54][R12.64], R42 ;  /* 0x0000002a0c001986 */ /* 0x000fe2000c101536 */
[----:B------:R-:W-:Y:S02]  /*7110*/  IADD3.X R15, R9, UR39, RZ, P0, !PT ;  /* 0x00000027090f7c10 */ /* 0x000fe400087fe4ff */
[----:B------:R-:W-:-:S03]  /*7120*/  ISETP.GT.AND P0, PT, R4, 0x8, P3 ;  /* 0x000000080400780c */ /* 0x000fc60001f04270 */
[----:B------:R0:W-:Y:S01]  /*7130*/  @P4 STG.E.U16 desc[UR54][R14.64], R43 ;  /* 0x0000002b0e004986 */ /* 0x0001e2000c101536 */
[----:B------:R-:W-:Y:S02]  /*7140*/  ISETP.GT.AND P4, PT, R4, 0x9, P3 ;  /* 0x000000090400780c */ /* 0x000fe40001f84270 */
[----:B-1----:R-:W-:Y:S02]  /*7150*/  IADD3 R20, P1, R6, UR42, RZ ;  /* 0x0000002a06147c10 */ /* 0x002fe4000ff3e0ff */
[C---:B------:R-:W-:Y:S02]  /*7160*/  IADD3.X R41, R7.reuse, UR39, RZ, P5, !PT ;  /* 0x0000002707297c10 */ /* 0x040fe4000affe4ff */
[----:B------:R-:W-:Y:S02]  /*7170*/  IADD3.X R21, R7, UR39, RZ, P1, !PT ;  /* 0x0000002707157c10 */ /* 0x000fe40008ffe4ff */
[----:B------:R-:W-:-:S03]  /*7180*/  ISETP.GT.AND P1, PT, R4, 0x8, P2 ;  /* 0x000000080400780c */ /* 0x000fc60001724270 */
[----:B------:R1:W-:Y:S01]  /*7190*/  @P0 STG.E.U16 desc[UR54][R20.64], R44 ;  /* 0x0000002c14000986 */ /* 0x0003e2000c101536 */
[----:B0-----:R-:W-:-:S03]  /*71a0*/  IADD3 R14, P0, R8, UR42, RZ ;  /* 0x0000002a080e7c10 */ /* 0x001fc6000ff1e0ff */
[----:B------:R0:W-:Y:S01]  /*71b0*/  @P4 STG.E.U16 desc[UR54][R40.64], R45 ;  /* 0x0000002d28004986 */ /* 0x0001e2000c101536 */
[----:B------:R-:W-:Y:S02]  /*71c0*/  IADD3.X R15, R9, UR39, RZ, P0, !PT ;  /* 0x00000027090f7c10 */ /* 0x000fe400087fe4ff */
[C---:B------:R-:W-:Y:S02]  /*71d0*/  ISETP.GT.AND P0, PT, R4.reuse, 0x9, P2 ;  /* 0x000000090400780c */ /* 0x040fe40001704270 */
[----:B------:R-:W-:Y:S01]  /*71e0*/  ISETP.GT.AND P4, PT, R4, 0x10, P3 ;  /* 0x000000100400780c */ /* 0x000fe20001f84270 */
[----:B------:R2:W-:Y:S01]  /*71f0*/  @P1 STG.E.U16 desc[UR54][R14.64], R46 ;  /* 0x0000002e0e001986 */ /* 0x0005e2000c101536 */
[----:B-1----:R-:W-:-:S04]  /*7200*/  IADD3 R20, P1, R8, UR43, RZ ;  /* 0x0000002b08147c10 */ /* 0x002fc8000ff3e0ff */
[----:B------:R-:W-:Y:S02]  /*7210*/  IADD3.X R21, R9, UR39, RZ, P1, !PT ;  /* 0x0000002709157c10 */ /* 0x000fe40008ffe4ff */
[----:B0-----:R-:W-:Y:S02]  /*7220*/  IADD3 R40, P5, R6, UR44, RZ ;  /* 0x0000002c06287c10 */ /* 0x001fe4000ffbe0ff */
[----:B------:R-:W-:Y:S01]  /*7230*/  ISETP.GT.AND P1, PT, R4, 0x11, P3 ;  /* 0x000000110400780c */ /* 0x000fe20001f24270 */
[----:B------:R0:W-:Y:S01]  /*7240*/  @P0 STG.E.U16 desc[UR54][R20.64], R47 ;  /* 0x0000002f14000986 */ /* 0x0001e2000c101536 */
[----:B------:R-:W-:Y:S02]  /*7250*/  IADD3.X R41, R7, UR39, RZ, P5, !PT ;  /* 0x0000002707297c10 */ /* 0x000fe4000affe4ff */
[----:B--2---:R-:W-:-:S03]  /*7260*/  IADD3 R14, P0, R6, UR45, RZ ;  /* 0x0000002d060e7c10 */ /* 0x004fc6000ff1e0ff */
[----:B------:R1:W-:Y:S01]  /*7270*/  @P4 STG.E.U16 desc[UR54][R40.64], R48 ;  /* 0x0000003028004986 */ /* 0x0003e2000c101536 */
[----:B------:R-:W-:Y:S02]  /*7280*/  IADD3.X R15, R7, UR39, RZ, P0, !PT ;  /* 0x00000027070f7c10 */ /* 0x000fe400087fe4ff */
[----:B------:R-:W-:Y:S02]  /*7290*/  ISETP.GT.AND P0, PT, R4, 0x10, P2 ;  /* 0x000000100400780c */ /* 0x000fe40001704270 */
[----:B0-----:R-:W-:Y:S01]  /*72a0*/  IADD3 R20, P4, R8, UR44, RZ ;  /* 0x0000002c08147c10 */ /* 0x001fe2000ff9e0ff */
[----:B------:R0:W-:Y:S01]  /*72b0*/  @P1 STG.E.U16 desc[UR54][R14.64], R49 ;  /* 0x000000310e001986 */ /* 0x0001e2000c101536 */
[----:B------:R-:W-:Y:S02]  /*72c0*/  ISETP.GT.AND P1, PT, R4, 0x11, P2 ;  /* 0x000000110400780c */ /* 0x000fe40001724270 */
[----:B------:R-:W-:Y:S02]  /*72d0*/  IADD3.X R21, R9, UR39, RZ, P4, !PT ;  /* 0x0000002709157c10 */ /* 0x000fe4000a7fe4ff */
[----:B-1----:R-:W-:-:S02]  /*72e0*/  IADD3 R40, P5, R8, UR45, RZ ;  /* 0x0000002d08287c10 */ /* 0x002fc4000ffbe0ff */
[C---:B------:R-:W-:Y:S02]  /*72f0*/  ISETP.GT.AND P4, PT, R4.reuse, 0x18, P3 ;  /* 0x000000180400780c */ /* 0x040fe40001f84270 */
[----:B------:R-:W-:Y:S01]  /*7300*/  IADD3.X R41, R9, UR39, RZ, P5, !PT ;  /* 0x0000002709297c10 */ /* 0x000fe2000affe4ff */
[----:B------:R-:W-:Y:S01]  /*7310*/  @P0 STG.E.U16 desc[UR54][R20.64], R50 ;  /* 0x0000003214000986 */ /* 0x000fe2000c101536 */
[----:B------:R-:W-:Y:S02]  /*7320*/  ISETP.GT.AND P3, PT, R4, 0x19, P3 ;  /* 0x000000190400780c */ /* 0x000fe40001f64270 */
[----:B0-----:R-:W-:Y:S01]  /*7330*/  IADD3 R14, P5, R6, UR46, RZ ;  /* 0x0000002e060e7c10 */ /* 0x001fe2000ffbe0ff */
[----:B------:R-:W-:Y:S01]  /*7340*/  @P1 STG.E.U16 desc[UR54][R40.64], R51 ;  /* 0x0000003328001986 */ /* 0x000fe2000c101536 */
[----:B------:R-:W-:Y:S02]  /*7350*/  ISETP.GT.AND P1, PT, R3, 0x180, PT ;  /* 0x000001800300780c */ /* 0x000fe40003f24270 */
[----:B------:R-:W-:-:S02]  /*7360*/  IADD3.X R15, R7, UR39, RZ, P5, !PT ;  /* 0x00000027070f7c10 */ /* 0x000fc4000affe4ff */
[----:B------:R-:W-:Y:S02]  /*7370*/  IADD3 R6, P5, R6, UR47, RZ ;  /* 0x0000002f06067c10 */ /* 0x000fe4000ffbe0ff */
[----:B------:R-:W-:Y:S01]  /*7380*/  ISETP.GT.AND P0, PT, R3, 0x188, PT ;  /* 0x000001880300780c */ /* 0x000fe20003f04270 */
[----:B------:R0:W-:Y:S01]  /*7390*/  @P4 STG.E.U16 desc[UR54][R14.64], R52 ;  /* 0x000000340e004986 */ /* 0x0001e2000c101536 */
[C---:B------:R-:W-:Y:S02]  /*73a0*/  ISETP.GT.AND P4, PT, R4.reuse, 0x18, P2 ;  /* 0x000000180400780c */ /* 0x040fe40001784270 */
[----:B------:R-:W-:Y:S02]  /*73b0*/  IADD3.X R7, R7, UR39, RZ, P5, !PT ;  /* 0x0000002707077c10 */ /* 0x000fe4000affe4ff */
[----:B------:R-:W-:Y:S02]  /*73c0*/  ISETP.GT.AND P2, PT, R4, 0x19, P2 ;  /* 0x000000190400780c */ /* 0x000fe40001744270 */
[----:B------:R-:W-:Y:S01]  /*73d0*/  PRMT R3, R24, 0x7610, R3 ;  /* 0x0000761018037816 */ /* 0x000fe20000000003 */
[----:B------:R1:W-:Y:S01]  /*73e0*/  @P3 STG.E.U16 desc[UR54][R6.64], R53 ;  /* 0x0000003506003986 */ /* 0x0003e2000c101536 */
[----:B0-----:R-:W-:-:S02]  /*73f0*/  IADD3 R14, P5, R8, UR46, RZ ;  /* 0x0000002e080e7c10 */ /* 0x001fc4000ffbe0ff */
[----:B------:R-:W-:Y:S02]  /*7400*/  IADD3 R8, P3, R8, UR47, RZ ;  /* 0x0000002f08087c10 */ /* 0x000fe4000ff7e0ff */
[C---:B------:R-:W-:Y:S02]  /*7410*/  IADD3.X R15, R9.reuse, UR39, RZ, P5, !PT ;  /* 0x00000027090f7c10 */ /* 0x040fe4000affe4ff */
[----:B------:R-:W-:Y:S02]  /*7420*/  IADD3 R20, P5, R10, UR40, RZ ;  /* 0x000000280a147c10 */ /* 0x000fe4000ffbe0ff */
[----:B------:R-:W-:Y:S01]  /*7430*/  IADD3.X R9, R9, UR39, RZ, P3, !PT ;  /* 0x0000002709097c10 */ /* 0x000fe20009ffe4ff */
[----:B------:R0:W-:Y:S01]  /*7440*/  @P4 STG.E.U16 desc[UR54][R14.64], R54 ;  /* 0x000000360e004986 */ /* 0x0001e2000c101536 */
[C---:B------:R-:W-:Y:S02]  /*7450*/  ISETP.GT.AND P4, PT, R4.reuse, RZ, P1 ;  /* 0x000000ff0400720c */ /* 0x040fe40000f84270 */
[----:B------:R-:W-:Y:S01]  /*7460*/  ISETP.GT.AND P3, PT, R4, 0x1, P1 ;  /* 0x000000010400780c */ /* 0x000fe20000f64270 */
[----:B------:R-:W-:Y:S01]  /*7470*/  @P2 STG.E.U16 desc[UR54][R8.64], R55 ;  /* 0x0000003708002986 */ /* 0x000fe2000c101536 */
[----:B------:R-:W-:-:S02]  /*7480*/  IADD3.X R21, R11, UR39, RZ, P5, !PT ;  /* 0x000000270b157c10 */ /* 0x000fc4000affe4ff */
[----:B-1----:R-:W-:Y:S02]  /*7490*/  IADD3 R6, P5, R10, UR41, RZ ;  /* 0x000000290a067c10 */ /* 0x002fe4000ffbe0ff */
[----:B------:R-:W-:Y:S02]  /*74a0*/  ISETP.GT.AND P2, PT, R4, RZ, P0 ;  /* 0x000000ff0400720c */ /* 0x000fe40000744270 */
[----:B------:R-:W-:Y:S02]  /*74b0*/  IADD3.X R7, R11, UR39, RZ, P5, !PT ;  /* 0x000000270b077c10 */ /* 0x000fe4000affe4ff */
[C---:B0-----:R-:W-:Y:S01]  /*74c0*/  IADD3 R14, P5, R12.reuse, UR40, RZ ;  /* 0x000000280c0e7c10 */ /* 0x041fe2000ffbe0ff */
[----:B------:R-:W-:Y:S01]  /*74d0*/  @P4 STG.E.U16 desc[UR54][R20.64], R3 ;  /* 0x0000000314004986 */ /* 0x000fe2000c101536 */
[----:B------:R-:W-:Y:S02]  /*74e0*/  IADD3 R24, P4, R12, UR41, RZ ;  /* 0x000000290c187c10 */ /* 0x000fe4000ff9e0ff */
[----:B------:R-:W-:Y:S01]  /*74f0*/  IADD3.X R15, R13, UR39, RZ, P5, !PT ;  /* 0x000000270d0f7c10 */ /* 0x000fe2000affe4ff */
[----:B------:R0:W-:Y:S01]  /*7500*/  @P3 STG.E.U16 desc[UR54][R6.64], R25 ;  /* 0x0000001906003986 */ /* 0x0001e2000c101536 */
[----:B------:R-:W-:-:S02]  /*7510*/  ISETP.GT.AND P3, PT, R4, 0x1, P0 ;  /* 0x000000010400780c */ /* 0x000fc40000764270 */
[C---:B------:R-:W-:Y:S01]  /*7520*/  ISETP.GT.AND P5, PT, R4.reuse, 0x8, P1 ;  /* 0x000000080400780c */ /* 0x040fe20000fa4270 */
[----:B------:R-:W-:Y:S01]  /*7530*/  @P2 STG.E.U16 desc[UR54][R14.64], R26 ;  /* 0x0000001a0e002986 */ /* 0x000fe2000c101536 */
[----:B------:R-:W-:Y:S02]  /*7540*/  ISETP.GT.AND P2, PT, R4, 0x8, P0 ;  /* 0x000000080400780c */ /* 0x000fe40000744270 */
[----:B0-----:R-:W-:Y:S02]  /*7550*/  IADD3.X R25, R13, UR39, RZ, P4, !PT ;  /* 0x000000270d197c10 */ /* 0x001fe4000a7fe4ff */
[----:B------:R-:W-:-:S05]  /*7560*/  IADD3 R6, P4, R10, UR42, RZ ;  /* 0x0000002a0a067c10 */ /* 0x000fca000ff9e0ff */
[----:B------:R-:W-:Y:S01]  /*7570*/  @P3 STG.E.U16 desc[UR54][R24.64], R27 ;  /* 0x0000001b18003986 */ /* 0x000fe2000c101536 */
[C---:B------:R-:W-:Y:S02]  /*7580*/  IADD3.X R7, R11.reuse, UR39, RZ, P4, !PT ;  /* 0x000000270b077c10 */ /* 0x040fe4000a7fe4ff */
[----:B------:R-:W-:Y:S02]  /*7590*/  IADD3 R8, P4, R10, UR43, RZ ;  /* 0x0000002b0a087c10 */ /* 0x000fe4000ff9e0ff */
[----:B------:R-:W-:Y:S01]  /*75a0*/  ISETP.GT.AND P3, PT, R4, 0x9, P1 ;  /* 0x000000090400780c */ /* 0x000fe20000f64270 */
[----:B------:R0:W-:Y:S01]  /*75b0*/  @P5 STG.E.U16 desc[UR54][R6.64], R28 ;  /* 0x0000001c06005986 */ /* 0x0001e2000c101536 */
[----:B------:R-:W-:Y:S02]  /*75c0*/  IADD3.X R9, R11, UR39, RZ, P4, !PT ;  /* 0x000000270b097c10 */ /* 0x000fe4000a7fe4ff */
[----:B------:R-:W-:Y:S02]  /*75d0*/  IADD3 R20, P5, R12, UR42, RZ ;  /* 0x0000002a0c147c10 */ /* 0x000fe4000ffbe0ff */
[----:B------:R-:W-:-:S02]  /*75e0*/  ISETP.GT.AND P4, PT, R4, 0x9, P0 ;  /* 0x000000090400780c */ /* 0x000fc40000784270 */
[----:B------:R-:W-:Y:S02]  /*75f0*/  IADD3.X R21, R13, UR39, RZ, P5, !PT ;  /* 0x000000270d157c10 */ /* 0x000fe4000affe4ff */
[----:B0-----:R-:W-:-:S03]  /*7600*/  IADD3 R6, P5, R12, UR43, RZ ;  /* 0x0000002b0c067c10 */ /* 0x001fc6000ffbe0ff */
[----:B------:R-:W-:Y:S01]  /*7610*/  @P3 STG.E.U16 desc[UR54][R8.64], R29 ;  /* 0x0000001d08003986 */ /* 0x000fe2000c101536 */
[----:B------:R-:W-:Y:S02]  /*7620*/  ISETP.GT.AND P3, PT, R4, 0x11, P1 ;  /* 0x000000110400780c */ /* 0x000fe40000f64270 */
[----:B------:R-:W-:Y:S01]  /*7630*/  IADD3.X R7, R13, UR39, RZ, P5, !PT ;  /* 0x000000270d077c10 */ /* 0x000fe2000affe4ff */
[----:B------:R-:W-:Y:S01]  /*7640*/  @P2 STG.E.U16 desc[UR54][R20.64], R30 ;  /* 0x0000001e14002986 */ /* 0x000fe2000c101536 */
[----:B------:R-:W-:Y:S02]  /*7650*/  IADD3 R14, P5, R10, UR44, RZ ;  /* 0x0000002c0a0e7c10 */ /* 0x000fe4000ffbe0ff */
[----:B------:R-:W-:Y:S01]  /*7660*/  ISETP.GT.AND P2, PT, R4, 0x10, P1 ;  /* 0x000000100400780c */ /* 0x000fe20000f44270 */
[----:B------:R0:W-:Y:S01]  /*7670*/  @P4 STG.E.U16 desc[UR54][R6.64], R31 ;  /* 0x0000001f06004986 */ /* 0x0001e2000c101536 */
[----:B------:R-:W-:Y:S02]  /*7680*/  IADD3 R24, P4, R10, UR45, RZ ;  /* 0x0000002d0a187c10 */ /* 0x000fe4000ff9e0ff */
[----:B------:R-:W-:-:S02]  /*7690*/  IADD3.X R15, R11, UR39, RZ, P5, !PT ;  /* 0x000000270b0f7c10 */ /* 0x000fc4000affe4ff */
[----:B------:R-:W-:Y:S02]  /*76a0*/  ISETP.GT.AND P5, PT, R4, 0x10, P0 ;  /* 0x000000100400780c */ /* 0x000fe400007a4270 */
[----:B------:R-:W-:Y:S02]  /*76b0*/  IADD3.X R25, R11, UR39, RZ, P4, !PT ;  /* 0x000000270b197c10 */ /* 0x000fe4000a7fe4ff */
[----:B0-----:R-:W-:-:S03]  /*76c0*/  IADD3 R6, P4, R12, UR44, RZ ;  /* 0x0000002c0c067c10 */ /* 0x001fc6000ff9e0ff */
[----:B------:R-:W-:Y:S01]  /*76d0*/  @P2 STG.E.U16 desc[UR54][R14.64], R32 ;  /* 0x000000200e002986 */ /* 0x000fe2000c101536 */
[C---:B------:R-:W-:Y:S02]  /*76e0*/  ISETP.GT.AND P2, PT, R4.reuse, 0x11, P0 ;  /* 0x000000110400780c */ /* 0x040fe40000744270 */
[C---:B------:R-:W-:Y:S01]  /*76f0*/  IADD3.X R7, R13.reuse, UR39, RZ, P4, !PT ;  /* 0x000000270d077c10 */ /* 0x040fe2000a7fe4ff */
[----:B------:R-:W-:Y:S01]  /*7700*/  @P3 STG.E.U16 desc[UR54][R24.64], R33 ;  /* 0x0000002118003986 */ /* 0x000fe2000c101536 */
[----:B------:R-:W-:Y:S02]  /*7710*/  ISETP.GT.AND P3, PT, R4, 0x18, P1 ;  /* 0x000000180400780c */ /* 0x000fe40000f64270 */
[----:B------:R-:W-:Y:S01]  /*7720*/  IADD3 R8, P4, R12, UR45, RZ ;  /* 0x0000002d0c087c10 */ /* 0x000fe2000ff9e0ff */
[----:B------:R0:W-:Y:S01]  /*7730*/  @P5 STG.E.U16 desc[UR54][R6.64], R34 ;  /* 0x0000002206005986 */ /* 0x0001e2000c101536 */
[----:B------:R-:W-:Y:S02]  /*7740*/  IADD3 R20, P5, R10, UR46, RZ ;  /* 0x0000002e0a147c10 */ /* 0x000fe4000ffbe0ff */
[----:B------:R-:W-:-:S02]  /*7750*/  IADD3.X R9, R13, UR39, RZ, P4, !PT ;  /* 0x000000270d097c10 */ /* 0x000fc4000a7fe4ff */
[----:B------:R-:W-:Y:S02]  /*7760*/  IADD3.X R21, R11, UR39, RZ, P5, !PT ;  /* 0x000000270b157c10 */ /* 0x000fe4000affe4ff */
[C---:B------:R-:W-:Y:S01]  /*7770*/  ISETP.GT.AND P1, PT, R4.reuse, 0x19, P1 ;  /* 0x000000190400780c */ /* 0x040fe20000f24270 */
[----:B------:R1:W-:Y:S01]  /*7780*/  @P2 STG.E.U16 desc[UR54][R8.64], R35 ;  /* 0x0000002308002986 */ /* 0x0003e2000c101536 */
[C---:B------:R-:W-:Y:S02]  /*7790*/  ISETP.GT.AND P4, PT, R4.reuse, 0x18, P0 ;  /* 0x000000180400780c */ /* 0x040fe40000784270 */
[----:B------:R-:W-:Y:S01]  /*77a0*/  ISETP.GT.AND P0, PT, R4, 0x19, P0 ;  /* 0x000000190400780c */ /* 0x000fe20000704270 */
[----:B------:R1:W-:Y:S01]  /*77b0*/  @P3 STG.E.U16 desc[UR54][R20.64], R36 ;  /* 0x0000002414003986 */ /* 0x0003e2000c101536 */
[----:B------:R-:W-:Y:S02]  /*77c0*/  IADD3 R4, P2, R10, UR47, RZ ;  /* 0x0000002f0a047c10 */ /* 0x000fe4000ff5e0ff */
[----:B0-----:R-:W-:-:S02]  /*77d0*/  IADD3 R6, P3, R12, UR46, RZ ;  /* 0x0000002e0c067c10 */ /* 0x001fc4000ff7e0ff */
[----:B------:R-:W-:Y:S02]  /*77e0*/  IADD3 R10, P5, R12, UR47, RZ ;  /* 0x0000002f0c0a7c10 */ /* 0x000fe4000ffbe0ff */
[----:B------:R-:W-:Y:S02]  /*77f0*/  IADD3.X R5, R11, UR39, RZ, P2, !PT ;  /* 0x000000270b057c10 */ /* 0x000fe400097fe4ff */
[C---:B------:R-:W-:Y:S02]  /*7800*/  IADD3.X R7, R13.reuse, UR39, RZ, P3, !PT ;  /* 0x000000270d077c10 */ /* 0x040fe40009ffe4ff */
[----:B------:R-:W-:Y:S01]  /*7810*/  IADD3.X R11, R13, UR39, RZ, P5, !PT ;  /* 0x000000270d0b7c10 */ /* 0x000fe2000affe4ff */
[----:B------:R1:W-:Y:S04]  /*7820*/  @P1 STG.E.U16 desc[UR54][R4.64], R37 ;  /* 0x0000002504001986 */ /* 0x0003e8000c101536 */
[----:B------:R1:W-:Y:S04]  /*7830*/  @P4 STG.E.U16 desc[UR54][R6.64], R38 ;  /* 0x0000002606004986 */ /* 0x0003e8000c101536 */
[----:B------:R1:W-:Y:S02]  /*7840*/  @P0 STG.E.U16 desc[UR54][R10.64], R39 ;  /* 0x000000270a000986 */ /* 0x0003e4000c101536 */
.L_x_154:
[----:B------:R-:W-:Y:S05]  /*7850*/  BSYNC B0 ;  /* 0x0000000000007941 */ /* 0x000fea0003800000 */
.L_x_28:
[----:B------:R-:W-:Y:S01]  /*7860*/  IADD3 R16, P0, R16, UR52, RZ ;  /* 0x0000003410107c10 */ /* 0x000fe2000ff1e0ff */
[----:B------:R-:W-:Y:S01]  /*7870*/  ULDC.64 UR4, c[0x0][0x650] ;  /* 0x0001940000047ab9 */ /* 0x000fe20000000a00 */
[----:B-1----:R-:W-:Y:S01]  /*7880*/  PRMT R3, RZ, 0x7610, R3 ;  /* 0x00007610ff037816 */ /* 0x002fe20000000003 */
[----:B------:R-:W-:Y:S01]  /*7890*/  IMAD.MOV.U32 R94, RZ, RZ, -0x1 ;  /* 0xffffffffff5e7424 */ /* 0x000fe200078e00ff */
[----:B------:R-:W-:Y:S01]  /*78a0*/  IADD3.X R17, R17, UR38, RZ, P0, !PT ;  /* 0x0000002611117c10 */ /* 0x000fe200087fe4ff */
[----:B------:R-:W-:Y:S01]  /*78b0*/  IMAD.MOV.U32 R95, RZ, RZ, -0x1 ;  /* 0xffffffffff5f7424 */ /* 0x000fe200078e00ff */
[----:B------:R-:W-:-:S04]  /*78c0*/  ISETP.GE.U32.AND P0, PT, R16, UR4, PT ;  /* 0x0000000410007c0c */ /* 0x000fc8000bf06070 */
[----:B------:R-:W-:-:S13]  /*78d0*/  ISETP.GE.U32.AND.EX P0, PT, R17, UR5, PT, P0 ;  /* 0x0000000511007c0c */ /* 0x000fda000bf06100 */
[----:B------:R-:W-:Y:S05]  /*78e0*/  @P0 BRA `(.L_x_155) ;  /* 0x0000000400580947 */ /* 0x000fea0003800000 */
[----:B0-----:R-:W0:Y:S01]  /*78f0*/  LDC.64 R10, c[0x0][0x628] ;  /* 0x00018a00ff0a7b82 */ /* 0x001e220000000a00 */
[----:B------:R-:W1:Y:S01]  /*7900*/  S2R R12, SR_CTAID.X ;  /* 0x00000000000c7919 */ /* 0x000e620000002500 */
[----:B------:R-:W-:Y:S02]  /*7910*/  IMAD.MOV.U32 R8, RZ, RZ, R16 ;  /* 0x000000ffff087224 */ /* 0x000fe400078e0010 */
[----:B------:R-:W-:Y:S01]  /*7920*/  IMAD.MOV.U32 R9, RZ, RZ, R17 ;  /* 0x000000ffff097224 */ /* 0x000fe200078e0011 */
[----:B------:R-:W0:Y:S03]  /*7930*/  S2R R20, SR_CTAID.Y ;  /* 0x0000000000147919 */ /* 0x000e260000002600 */
[----:B------:R-:W1:Y:S08]  /*7940*/  LDC R0, c[0x0][0x630] ;  /* 0x00018c00ff007b82 */ /* 0x000e700000000800 */
[----:B------:R-:W1:Y:S01]  /*7950*/  LDC.64 R14, c[0x0][0x620] ;  /* 0x00018800ff0e7b82 */ /* 0x000e620000000a00 */
[----:B0-----:R-:W-:-:S04]  /*7960*/  ISETP.NE.U32.AND P0, PT, R10, RZ, PT ;  /* 0x000000ff0a00720c */ /* 0x001fc80003f05070 */
[----:B------:R-:W-:-:S13]  /*7970*/  ISETP.NE.AND.EX P0, PT, R11, RZ, PT, P0 ;  /* 0x000000ff0b00720c */ /* 0x000fda0003f05300 */
[----:B-1----:R-:W-:Y:S05]  /*7980*/  @!P0 BRA `(.L_x_156) ;  /* 0x0000000000288947 */ /* 0x002fea0003800000 */
[----:B------:R-:W0:Y:S02]  /*7990*/  LDC R3, c[0x0][0x634] ;  /* 0x00018d00ff037b82 */ /* 0x000e240000000800 */
[----:B0-----:R-:W-:-:S05]  /*79a0*/  IADD3 R3, P0, R16, R3, RZ ;  /* 0x0000000310037210 */ /* 0x001fca0007f1e0ff */
[----:B------:R-:W-:-:S04]  /*79b0*/  IMAD.X R13, RZ, RZ, R17, P0 ;  /* 0x000000ffff0d7224 */ /* 0x000fc800000e0611 */
[----:B---34-:R-:W-:-:S04]  /*79c0*/  IMAD.WIDE.U32 R4, R13, R10, RZ ;  /* 0x0000000a0d047225 */ /* 0x018fc800078e00ff */
[----:B------:R-:W-:-:S04]  /*79d0*/  IMAD.WIDE.U32 R6, P0, R3, R11, R4 ;  /* 0x0000000b03067225 */ /* 0x000fc80007800004 */
[----:B------:R-:W-:-:S04]  /*79e0*/  IMAD.WIDE.U32 R4, R3, R10, RZ ;  /* 0x0000000a03047225 */ /* 0x000fc800078e00ff */
[----:B------:R-:W-:Y:S01]  /*79f0*/  IMAD.X R9, RZ, RZ, RZ, P0 ;  /* 0x000000ffff097224 */ /* 0x000fe200000e06ff */
[----:B------:R-:W-:Y:S01]  /*7a00*/  IADD3 RZ, P0, R5, R6, RZ ;  /* 0x0000000605ff7210 */ /* 0x000fe20007f1e0ff */
[----:B------:R-:W-:-:S04]  /*7a10*/  IMAD.MOV.U32 R8, RZ, RZ, R7 ;  /* 0x000000ffff087224 */ /* 0x000fc800078e0007 */
[----:B------:R-:W-:-:S08]  /*7a20*/  IMAD.WIDE.U32.X R8, R13, R11, R8, P0 ;  /* 0x0000000b0d087225 */ /* 0x000fd000000e0408 */
.L_x_156:
[-CC-:B------:R-:W-:Y:S01]  /*7a30*/  SHF.R.U64 R95, R8, R0.reuse, R9.reuse ;  /* 0x00000000085f7219 */ /* 0x180fe20000001209 */
[----:B------:R-:W0:Y:S01]  /*7a40*/  LDC.64 R28, c[0x0][0x640] ;  /* 0x00019000ff1c7b82 */ /* 0x000e220000000a00 */
[----:B------:R-:W-:Y:S01]  /*7a50*/  SHF.R.U32.HI R0, RZ, R0, R9 ;  /* 0x00000000ff007219 */ /* 0x000fe20000011609 */
[----:B------:R-:W-:Y:S01]  /*7a60*/  ULDC UR4, c[0x0][0x150] ;  /* 0x0000540000047ab9 */ /* 0x000fe20000000800 */
[----:B------:R-:W-:Y:S02]  /*7a70*/  IADD3 R3, P0, RZ, -R95, RZ ;  /* 0x8000005fff037210 */ /* 0x000fe40007f1e0ff */
[----:B------:R-:W-:-:S03]  /*7a80*/  I2FP.F32.U32 R8, R12 ;  /* 0x0000000c00087245 */ /* 0x000fc60000201000 */
[----:B------:R-:W1:Y:S01]  /*7a90*/  LDC R6, c[0x0][0x618] ;  /* 0x00018600ff067b82 */ /* 0x000e620000000800 */
[----:B------:R-:W-:Y:S02]  /*7aa0*/  IMAD.X R7, RZ, RZ, ~R0, P0 ;  /* 0x000000ffff077224 */ /* 0x000fe400000e0e00 */
[----:B------:R-:W-:Y:S01]  /*7ab0*/  FMUL R8, R8, UR4 ;  /* 0x0000000408087c20 */ /* 0x000fe20008400000 */
[----:B---34-:R-:W-:Y:S01]  /*7ac0*/  IMAD.WIDE.U32 R4, R3, R14, R16 ;  /* 0x0000000e03047225 */ /* 0x018fe200078e0010 */
[----:B------:R-:W-:-:S03]  /*7ad0*/  ULDC UR4, c[0x0][0x154] ;  /* 0x0000550000047ab9 */ /* 0x000fc60000000800 */
[----:B------:R-:W-:Y:S01]  /*7ae0*/  IMAD R0, R7, R14, RZ ;  /* 0x0000000e07007224 */ /* 0x000fe200078e02ff */
[----:B------:R-:W3:Y:S01]  /*7af0*/  LDC R24, c[0x0][0x608] ;  /* 0x00018200ff187b82 */ /* 0x000ee20000000800 */
[----:B------:R-:W4:Y:S02]  /*7b00*/  F2I.U32.TRUNC.NTZ R8, R8 ;  /* 0x0000000800087305 */ /* 0x000f24000020f000 */
[----:B------:R-:W-:Y:S01]  /*7b10*/  IMAD R3, R3, R15, R0 ;  /* 0x0000000f03037224 */ /* 0x000fe200078e0200 */
[----:B------:R-:W-:-:S03]  /*7b20*/  I2FP.F32.U32 R0, R20 ;  /* 0x0000001400007245 */ /* 0x000fc60000201000 */
[----:B------:R-:W-:Y:S01]  /*7b30*/  IMAD.IADD R3, R5, 0x1, R3 ;  /* 0x0000000105037824 */ /* 0x000fe200078e0203 */
[----:B------:R-:W2:Y:S01]  /*7b40*/  LDC R9, c[0x0][0x658] ;  /* 0x00019600ff097b82 */ /* 0x000ea20000000800 */
[----:B0-----:R-:W-:-:S04]  /*7b50*/  ISETP.NE.U32.AND P0, PT, R28, RZ, PT ;  /* 0x000000ff1c00720c */ /* 0x001fc80003f05070 */
[----:B------:R-:W-:-:S03]  /*7b60*/  ISETP.NE.AND.EX P0, PT, R29, RZ, PT, P0 ;  /* 0x000000ff1d00720c */ /* 0x000fc60003f05300 */
[----:B------:R-:W0:Y:S01]  /*7b70*/  LDC R7, c[0x0][0x144] ;  /* 0x00005100ff077b82 */ /* 0x000e220000000800 */
[-CC-:B-1----:R-:W-:Y:S01]  /*7b80*/  SHF.R.U64 R10, R4, R6.reuse, R3.reuse ;  /* 0x00000006040a7219 */ /* 0x182fe20000001203 */
[----:B----4-:R-:W-:Y:S01]  /*7b90*/  IMAD.MOV R8, RZ, RZ, -R8 ;  /* 0x000000ffff087224 */ /* 0x010fe200078e0a08 */
[----:B------:R-:W-:Y:S01]  /*7ba0*/  SHF.R.U32.HI R3, RZ, R6, R3 ;  /* 0x00000006ff037219 */ /* 0x000fe20000011603 */
[----:B------:R-:W-:Y:S01]  /*7bb0*/  FMUL R6, R0, UR4 ;  /* 0x0000000400067c20 */ /* 0x000fe20008400000 */
[----:B------:R-:W-:-:S03]  /*7bc0*/  IMAD.MOV.U32 R4, RZ, RZ, 0x1 ;  /* 0x00000001ff047424 */ /* 0x000fc600078e00ff */
[----:B------:R-:W1:Y:S01]  /*7bd0*/  LDC R21, c[0x0][0x148] ;  /* 0x00005200ff157b82 */ /* 0x000e620000000800 */
[----:B------:R4:W0:Y:S01]  /*7be0*/  F2I.U32.TRUNC.NTZ R14, R6 ;  /* 0x00000006000e7305 */ /* 0x000822000020f000 */
[-CC-:B---3--:R-:W-:Y:S02]  /*7bf0*/  SHF.R.U64 R13, R10, R24.reuse, R3.reuse ;  /* 0x000000180a0d7219 */ /* 0x188fe40000001203 */
[----:B------:R-:W-:-:S04]  /*7c00*/  SHF.R.U32.HI R0, RZ, R24, R3 ;  /* 0x00000018ff007219 */ /* 0x000fc80000011603 */
[----:B------:R-:W3:Y:S01]  /*7c10*/  LDC R25, c[0x0][0x600] ;  /* 0x00018000ff197b82 */ /* 0x000ee20000000800 */
[-CC-:B--2---:R-:W-:Y:S02]  /*7c20*/  SHF.R.U64 R15, R13, R9.reuse, R0.reuse ;  /* 0x000000090d0f7219 */ /* 0x184fe40000001200 */
[----:B------:R-:W-:-:S05]  /*7c30*/  SHF.R.U32.HI R5, RZ, R9, R0 ;  /* 0x00000009ff057219 */ /* 0x000fca0000011600 */
[----:B------:R-:W2:Y:S01]  /*7c40*/  LDC R26, c[0x0][0x648] ;  /* 0x00019200ff1a7b82 */ /* 0x000ea20000000800 */
[----:B0-----:R-:W-:Y:S01]  /*7c50*/  IMAD R27, R7, R8, R12 ;  /* 0x00000008071b7224 */ /* 0x001fe200078e020c */
[----:B------:R-:W-:Y:S01]  /*7c60*/  SHF.L.U32 R12, R4, R9, RZ ;  /* 0x00000009040c7219 */ /* 0x000fe200000006ff */
[----:B------:R-:W-:-:S05]  /*7c70*/  IMAD.MOV.U32 R4, RZ, RZ, R15 ;  /* 0x000000ffff047224 */ /* 0x000fca00078e000f */
[----:B------:R-:W0:Y:S08]  /*7c80*/  LDC R30, c[0x0][0x638] ;  /* 0x00018e00ff1e7b82 */ /* 0x000e300000000800 */
[----:B------:R-:W0:Y:S01]  /*7c90*/  LDC R31, c[0x0][0x610] ;  /* 0x00018400ff1f7b82 */ /* 0x000e220000000800 */
[----:B-1-34-:R-:W-:Y:S05]  /*7ca0*/  @!P0 BRA `(.L_x_157) ;  /* 0x0000000000288947 */ /* 0x01afea0003800000 */
        /* <DEDUP_REMOVED lines=10> */
.L_x_157:
[----:B------:R-:W-:Y:S01]  /*7d50*/  ISETP.NE.AND P0, PT, R2, 0x1, PT ;  /* 0x000000010200780c */ /* 0x000fe20003f05270 */
[----:B------:R-:W-:Y:S01]  /*7d60*/  IMAD.MOV R14, RZ, RZ, -R14 ;  /* 0x000000ffff0e7224 */ /* 0x000fe200078e0a0e */
[----:B--2---:R-:W-:Y:S01]  /*7d70*/  SHF.R.U64 R3, R4, R26, R5 ;  /* 0x0000001a04037219 */ /* 0x004fe20000001205 */
[----:B------:R-:W-:Y:S01]  /*7d80*/  VIADD R5, R25, 0xffffffff ;  /* 0xffffffff19057836 */ /* 0x000fe20000000000 */
[----:B------:R-:W-:-:S03]  /*7d90*/  LOP3.LUT R0, R13, R92, RZ, 0xc0, !PT ;  /* 0x0000005c0d007212 */ /* 0x000fc600078ec0ff */
[----:B------:R-:W-:Y:S01]  /*7da0*/  IMAD.MOV R4, RZ, RZ, -R3 ;  /* 0x000000ffff047224 */ /* 0x000fe200078e0a03 */
[----:B------:R-:W-:Y:S01]  /*7db0*/  LOP3.LUT R10, R10, R5, RZ, 0xc0, !PT ;  /* 0x000000050a0a7212 */ /* 0x000fe200078ec0ff */
[----:B------:R-:W-:Y:S02]  /*7dc0*/  IMAD R0, R12, R3, R0 ;  /* 0x000000030c007224 */ /* 0x000fe400078e0200 */
[----:B0-----:R-:W-:Y:S02]  /*7dd0*/  IMAD R3, R4, R30, R15 ;  /* 0x0000001e04037224 */ /* 0x001fe400078e020f */
[----:B------:R-:W-:Y:S02]  /*7de0*/  @P0 IMAD R27, R21, R14, R20 ;  /* 0x0000000e151b0224 */ /* 0x000fe400078e0214 */
[----:B------:R-:W-:Y:S02]  /*7df0*/  IMAD R5, R3, R25, R10 ;  /* 0x0000001903057224 */ /* 0x000fe400078e020a */
[----:B------:R-:W-:-:S02]  /*7e00*/  IMAD R0, R0, R31, R27 ;  /* 0x0000001f00007224 */ /* 0x000fc400078e021b */
[----:B------:R-:W-:-:S03]  /*7e10*/  IMAD.MOV.U32 R4, RZ, RZ, 0x1 ;  /* 0x00000001ff047424 */ /* 0x000fc600078e00ff */
[----:B------:R-:W-:Y:S02]  /*7e20*/  SEL R94, R5, R0, !P0 ;  /* 0x00000000055e7207 */ /* 0x000fe40004000000 */
[----:B------:R-:W-:Y:S02]  /*7e30*/  PRMT R3, R4, 0x7610, R3 ;  /* 0x0000761004037816 */ /* 0x000fe40000000003 */
[----:B------:R-:W-:-:S07]  /*7e40*/  SEL R0, R0, R5, !P0 ;  /* 0x0000000500007207 */ /* 0x000fce0004000000 */
.L_x_155:
[----:B------:R-:W-:Y:S01]  /*7e50*/  LOP3.LUT P0, RZ, R3, 0xff, RZ, 0xc0, !PT ;  /* 0x000000ff03ff7812 */ /* 0x000fe2000780c0ff */
[----:B-----5:R-:W-:-:S12]  /*7e60*/  IMAD.MOV.U32 R99, RZ, RZ, R0 ;  /* 0x000000ffff637224 */ /* 0x020fd800078e0000 */
[----:B------:R-:W-:Y:S05]  /*7e70*/  @P0 BRA `(.L_x_158) ;  /* 0xffffff9000d40947 */ /* 0x000fea000383ffff */
[----:B------:R-:W-:Y:S05]  /*7e80*/  EXIT ;  /* 0x000000000000794d */ /* 0x000fea0003800000 */
.L_x_3:
        /* <DEDUP_REMOVED lines=26> */
.L_x_160:
[--C-:B------:R-:W-:Y:S01]  /*8030*/  SHF.R.U64 R14, R12, R20, R13.reuse ;  /* 0x000000140c0e7219 */ /* 0x100fe2000000120d */
[----:B------:R-:W0:Y:S01]  /*8040*/  LDC R24, c[0x0][0x618] ;  /* 0x00018600ff187b82 */ /* 0x000e220000000800 */
[----:B------:R-:W-:Y:S01]  /*8050*/  I2FP.F32.U32 R8, R6 ;  /* 0x0000000600087245 */ /* 0x000fe20000201000 */
[----:B------:R-:W-:Y:S01]  /*8060*/  ULDC UR4, c[0x0][0x150] ;  /* 0x0000540000047ab9 */ /* 0x000fe20000000800 */
[----:B------:R-:W-:Y:S02]  /*8070*/  SHF.R.U32.HI R7, RZ, R20, R13 ;  /* 0x00000014ff077219 */ /* 0x000fe4000001160d */
[----:B------:R-:W-:Y:S01]  /*8080*/  IADD3 R11, P0, RZ, -R14, RZ ;  /* 0x8000000eff0b7210 */ /* 0x000fe20007f1e0ff */
[----:B------:R-:W-:Y:S01]  /*8090*/  FMUL R13, R8, UR4 ;  /* 0x00000004080d7c20 */ /* 0x000fe20008400000 */
[----:B------:R-:W-:Y:S01]  /*80a0*/  ULDC UR4, c[0x0][0x154] ;  /* 0x0000550000047ab9 */ /* 0x000fe20000000800 */
[----:B------:R-:W1:Y:S02]  /*80b0*/  LDC.64 R26, c[0x0][0x640] ;  /* 0x00019000ff1a7b82 */ /* 0x000e640000000a00 */
[----:B------:R-:W-:-:S02]  /*80c0*/  IMAD.X R7, RZ, RZ, ~R7, P0 ;  /* 0x000000ffff077224 */ /* 0x000fc400000e0e07 */
[----:B------:R-:W2:Y:S01]  /*80d0*/  F2I.U32.TRUNC.NTZ R13, R13 ;  /* 0x0000000d000d7305 */ /* 0x000ea2000020f000 */
[----:B------:R-:W-:-:S03]  /*80e0*/  IMAD.WIDE.U32 R8, R11, R22, R16 ;  /* 0x000000160b087225 */ /* 0x000fc600078e0010 */
[----:B------:R-:W3:Y:S01]  /*80f0*/  LDC R15, c[0x0][0x144] ;  /* 0x00005100ff0f7b82 */ /* 0x000ee20000000800 */
[----:B------:R-:W-:-:S04]  /*8100*/  IMAD R10, R7, R22, RZ ;  /* 0x00000016070a7224 */ /* 0x000fc800078e02ff */
[----:B------:R-:W-:Y:S02]  /*8110*/  IMAD R7, R11, R23, R10 ;  /* 0x000000170b077224 */ /* 0x000fe400078e020a */
[----:B------:R-:W-:Y:S01]  /*8120*/  IMAD.MOV.U32 R10, RZ, RZ, -0x1 ;  /* 0xffffffffff0a7424 */ /* 0x000fe200078e00ff */
[----:B------:R-:W4:Y:S01]  /*8130*/  LDC R20, c[0x0][0x608] ;  /* 0x00018200ff147b82 */ /* 0x000f220000000800 */
[----:B------:R-:W-:Y:S01]  /*8140*/  IMAD.IADD R7, R9, 0x1, R7 ;  /* 0x0000000109077824 */ /* 0x000fe200078e0207 */
[----:B------:R-:W-:-:S04]  /*8150*/  I2FP.F32.U32 R9, R5 ;  /* 0x0000000500097245 */ /* 0x000fc80000201000 */
[-C--:B0-----:R-:W-:Y:S01]  /*8160*/  SHF.R.U64 R12, R8, R24.reuse, R7 ;  /* 0x00000018080c7219 */ /* 0x081fe20000001207 */
[----:B--2---:R-:W-:Y:S01]  /*8170*/  IMAD.MOV R8, RZ, RZ, -R13 ;  /* 0x000000ffff087224 */ /* 0x004fe200078e0a0d */
[----:B------:R-:W0:Y:S01]  /*8180*/  LDC R11, c[0x0][0x658] ;  /* 0x00019600ff0b7b82 */ /* 0x000e220000000800 */
[----:B-1----:R-:W-:Y:S01]  /*8190*/  ISETP.NE.U32.AND P0, PT, R26, RZ, PT ;  /* 0x000000ff1a00720c */ /* 0x002fe20003f05070 */
[----:B------:R-:W-:Y:S01]  /*81a0*/  FMUL R9, R9, UR4 ;  /* 0x0000000409097c20 */ /* 0x000fe20008400000 */
[----:B------:R-:W-:Y:S02]  /*81b0*/  SHF.R.U32.HI R7, RZ, R24, R7 ;  /* 0x00000018ff077219 */ /* 0x000fe40000011607 */
[----:B------:R-:W-:-:S03]  /*81c0*/  ISETP.NE.AND.EX P0, PT, R27, RZ, PT, P0 ;  /* 0x000000ff1b00720c */ /* 0x000fc60003f05300 */
[----:B------:R-:W1:Y:S01]  /*81d0*/  LDC R22, c[0x0][0x148] ;  /* 0x00005200ff167b82 */ /* 0x000e620000000800 */
[----:B---3--:R-:W-:Y:S02]  /*81e0*/  IMAD R23, R15, R8, R6 ;  /* 0x000000080f177224 */ /* 0x008fe400078e0206 */
[----:B------:R-:W-:-:S05]  /*81f0*/  IMAD.MOV.U32 R8, RZ, RZ, 0x1 ;  /* 0x00000001ff087424 */ /* 0x000fca00078e00ff */
[----:B------:R-:W2:Y:S01]  /*8200*/  LDC R21, c[0x0][0x600] ;  /* 0x00018000ff157b82 */ /* 0x000ea20000000800 */
[-CC-:B----4-:R-:W-:Y:S02]  /*8210*/  SHF.R.U64 R15, R12, R20.reuse, R7.reuse ;  /* 0x000000140c0f7219 */ /* 0x190fe40000001207 */
[----:B------:R-:W-:Y:S02]  /*8220*/  SHF.R.U32.HI R6, RZ, R20, R7 ;  /* 0x00000014ff067219 */ /* 0x000fe40000011607 */
[----:B------:R3:W4:Y:S03]  /*8230*/  F2I.U32.TRUNC.NTZ R20, R9 ;  /* 0x0000000900147305 */ /* 0x000726000020f000 */
[----:B------:R-:W1:Y:S01]  /*8240*/  LDC R25, c[0x0][0x648] ;  /* 0x00019200ff197b82 */ /* 0x000e620000000800 */
[-C--:B0-----:R-:W-:Y:S02]  /*8250*/  SHF.R.U64 R19, R15, R11.reuse, R6 ;  /* 0x0000000b0f137219 */ /* 0x081fe40000001206 */
[----:B------:R-:W-:-:S02]  /*8260*/  SHF.L.U32 R10, R10, R11, RZ ;  /* 0x0000000b0a0a7219 */ /* 0x000fc400000006ff */
[-C--:B------:R-:W-:Y:S01]  /*8270*/  SHF.R.U32.HI R7, RZ, R11.reuse, R6 ;  /* 0x0000000bff077219 */ /* 0x080fe20000011606 */
[----:B------:R-:W-:Y:S01]  /*8280*/  IMAD.MOV.U32 R6, RZ, RZ, R19 ;  /* 0x000000ffff067224 */ /* 0x000fe200078e0013 */
[----:B------:R-:W-:Y:S01]  /*8290*/  SHF.L.U32 R24, R8, R11, RZ ;  /* 0x0000000b08187219 */ /* 0x000fe200000006ff */
[----:B------:R-:W0:Y:S01]  /*82a0*/  LDC R28, c[0x0][0x638] ;  /* 0x00018e00ff1c7b82 */ /* 0x000e220000000800 */
[----:B------:R-:W-:-:S07]  /*82b0*/  LOP3.LUT R30, RZ, R10, RZ, 0x33, !PT ;  /* 0x0000000aff1e7212 */ /* 0x000fce00078e33ff */
[----:B------:R-:W0:Y:S01]  /*82c0*/  LDC R29, c[0x0][0x610] ;  /* 0x00018400ff1d7b82 */ /* 0x000e220000000800 */
[----:B---34-:R-:W-:Y:S05]  /*82d0*/  @!P0 BRA `(.L_x_161) ;  /* 0x0000000000288947 */ /* 0x018fea0003800000 */
[----:B------:R-:W3:Y:S02]  /*82e0*/  LDC R6, c[0x0][0x64c] ;  /* 0x00019300ff067b82 */ /* 0x000ee40000000800 */
[----:B---3--:R-:W-:-:S05]  /*82f0*/  IADD3 R11, P0, R19, R6, RZ ;  /* 0x00000006130b7210 */ /* 0x008fca0007f1e0ff */
        /* <DEDUP_REMOVED lines=8> */
.L_x_161:
[----:B------:R-:W-:Y:S01]  /*8380*/  ISETP.NE.AND P0, PT, R2, 0x1, PT ;  /* 0x000000010200780c */ /* 0x000fe20003f05270 */
[----:B--2---:R-:W-:Y:S01]  /*8390*/  VIADD R9, R21, 0xffffffff ;  /* 0xffffffff15097836 */ /* 0x004fe20000000000 */
[----:B-1----:R-:W-:Y:S01]  /*83a0*/  SHF.R.U64 R7, R6, R25, R7 ;  /* 0x0000001906077219 */ /* 0x002fe20000001207 */
[----:B------:R-:W-:Y:S01]  /*83b0*/  IMAD.MOV R20, RZ, RZ, -R20 ;  /* 0x000000ffff147224 */ /* 0x000fe200078e0a14 */
[----:B------:R-:W-:Y:S02]  /*83c0*/  LOP3.LUT R6, R15, R30, RZ, 0xc0, !PT ;  /* 0x0000001e0f067212 */ /* 0x000fe400078ec0ff */
[----:B------:R-:W-:Y:S01]  /*83d0*/  LOP3.LUT R12, R12, R9, RZ, 0xc0, !PT ;  /* 0x000000090c0c7212 */ /* 0x000fe200078ec0ff */
[----:B------:R-:W-:Y:S02]  /*83e0*/  IMAD.MOV R8, RZ, RZ, -R7 ;  /* 0x000000ffff087224 */ /* 0x000fe400078e0a07 */
[----:B------:R-:W-:Y:S02]  /*83f0*/  IMAD R6, R24, R7, R6 ;  /* 0x0000000718067224 */ /* 0x000fe400078e0206 */
[----:B------:R-:W-:-:S02]  /*8400*/  IMAD.MOV.U32 R9, RZ, RZ, 0x1 ;  /* 0x00000001ff097424 */ /* 0x000fc400078e00ff */
[----:B------:R-:W-:Y:S02]  /*8410*/  @P0 IMAD R23, R22, R20, R5 ;  /* 0x0000001416170224 */ /* 0x000fe400078e0205 */
[----:B0-----:R-:W-:Y:S02]  /*8420*/  IMAD R5, R8, R28, R19 ;  /* 0x0000001c08057224 */ /* 0x001fe400078e0213 */
[----:B------:R-:W-:Y:S02]  /*8430*/  IMAD R19, R6, R29, R23 ;  /* 0x0000001d06137224 */ /* 0x000fe400078e0217 */
[----:B------:R-:W-:Y:S02]  /*8440*/  IMAD R6, R5, R21, R12 ;  /* 0x0000001505067224 */ /* 0x000fe400078e020c */
[----:B------:R-:W-:-:S03]  /*8450*/  IMAD.MOV.U32 R8, RZ, RZ, R14 ;  /* 0x000000ffff087224 */ /* 0x000fc600078e000e */
[----:B------:R-:W-:Y:S02]  /*8460*/  SEL R20, R6, R19, !P0 ;  /* 0x0000001306147207 */ /* 0x000fe40004000000 */
[----:B------:R-:W-:-:S07]  /*8470*/  SEL R19, R19, R6, !P0 ;  /* 0x0000000613137207 */ /* 0x000fce0004000000 */
.L_x_159:
[----:B------:R-:W-:-:S08]  /*8480*/  NOP ;  /* 0x0000000000007918 */ /* 0x000fd00000000000 */
[----:B------:R-:W0:-:S00]  /*8490*/  USETMAXREG.DEALLOC.CTAPOOL 0x28 ;  /* 0x00000028000079c8 */ /* 0x000e0000080e0500 */
[----:B0-----:R-:W-:-:S13]  /*84a0*/  ISETP.NE.AND P0, PT, R0, RZ, PT ;  /* 0x000000ff0000720c */ /* 0x001fda0003f05270 */
[----:B------:R-:W-:Y:S05]  /*84b0*/  @P0 EXIT ;  /* 0x000000000000094d */ /* 0x000fea0003800000 */
[----:B------:R-:W-:Y:S01]  /*84c0*/  LOP3.LUT P0, RZ, R9, 0xff, RZ, 0xc0, !PT ;  /* 0x000000ff09ff7812 */ /* 0x000fe2000780c0ff */
[----:B------:R-:W-:Y:S02]  /*84d0*/  IMAD.MOV.U32 R0, RZ, RZ, 0x1 ;  /* 0x00000001ff007424 */ /* 0x000fe400078e00ff */
[----:B------:R-:W-:-:S10]  /*84e0*/  IMAD.MOV.U32 R12, RZ, RZ, RZ ;  /* 0x000000ffff0c7224 */ /* 0x000fd400078e00ff */
[----:B------:R-:W-:Y:S05]  /*84f0*/  @!P0 BRA `(.L_x_162) ;  /* 0x0000000c00148947 */ /* 0x000fea0003800000 */
[----:B------:R-:W0:Y:S01]  /*8500*/  LDC R0, c[0x0][0x28c] ;  /* 0x0000a300ff007b82 */ /* 0x000e220000000800 */
[----:B------:R-:W-:Y:S01]  /*8510*/  LOP3.LUT P0, RZ, R3, 0x1f, RZ, 0xc0, !PT ;  /* 0x0000001f03ff7812 */ /* 0x000fe2000780c0ff */
[----:B------:R-:W-:Y:S01]  /*8520*/  ULDC UR5, c[0x0][0x658] ;  /* 0x0001960000057ab9 */ /* 0x000fe20000000800 */
[----:B------:R-:W-:Y:S01]  /*8530*/  UMOV UR6, 0xffffffff ;  /* 0xffffffff00067882 */ /* 0x000fe20000000000 */
[----:B------:R-:W-:Y:S01]  /*8540*/  BSSY B0, `(.L_x_162) ;  /* 0x00000c0000007945 */ /* 0x000fe20003800000 */
[----:B------:R-:W-:Y:S01]  /*8550*/  USHF.L.U32 UR6, UR6, UR5, URZ ;  /* 0x0000000506067299 */ /* 0x000fe2000800063f */
[C---:B------:R-:W-:Y:S01]  /*8560*/  ISETP.NE.AND P2, PT, R4.reuse, RZ, PT ;  /* 0x000000ff0400720c */ /* 0x040fe20003f45270 */
[----:B------:R-:W-:Y:S01]  /*8570*/  IMAD.MOV.U32 R13, RZ, RZ, 0x1 ;  /* 0x00000001ff0d7424 */ /* 0x000fe200078e00ff */
[----:B------:R-:W-:Y:S01]  /*8580*/  ISETP.NE.OR P0, PT, R4, RZ, !P0 ;  /* 0x000000ff0400720c */ /* 0x000fe20004705670 */
[----:B------:R-:W-:Y:S01]  /*8590*/  IMAD.MOV.U32 R12, RZ, RZ, RZ ;  /* 0x000000ffff0c7224 */ /* 0x000fe200078e00ff */
[----:B------:R-:W-:Y:S01]  /*85a0*/  LOP3.LUT R11, R18, 0x2, RZ, 0xfc, !PT ;  /* 0x00000002120b7812 */ /* 0x000fe200078efcff */
[----:B------:R-:W-:Y:S01]  /*85b0*/  ULDC UR4, c[0x0][0x600] ;  /* 0x0001800000047ab9 */ /* 0x000fe20000000800 */
[----:B------:R-:W-:Y:S01]  /*85c0*/  UMOV UR7, 0x1 ;  /* 0x0000000100077882 */ /* 0x000fe20000000000 */
[----:B------:R-:W-:-:S02]  /*85d0*/  UIADD3 UR15, UR4, -0x1, URZ ;  /* 0xffffffff040f7890 */ /* 0x000fc4000fffe03f */
[----:B------:R-:W-:Y:S02]  /*85e0*/  USHF.L.U32 UR17, UR7, UR5, URZ ;  /* 0x0000000507117299 */ /* 0x000fe4000800063f */
[----:B------:R-:W-:Y:S01]  /*85f0*/  ULOP3.LUT UR16, URZ, UR6, URZ, 0x33, !UPT ;  /* 0x000000063f107292 */ /* 0x000fe2000f8e333f */
[----:B------:R-:W-:Y:S01]  /*8600*/  ULDC.64 UR20, c[0x0][0x198] ;  /* 0x0000660000147ab9 */ /* 0x000fe20000000a00 */
[----:B0-----:R-:W-:-:S05]  /*8610*/  VIADD R0, R0, 0x3f ;  /* 0x0000003f00007836 */ /* 0x001fca0000000000 */
[----:B------:R-:W-:-:S04]  /*8620*/  SHF.R.S32.HI R3, RZ, 0x1f, R0 ;  /* 0x0000001fff037819 */ /* 0x000fc80000011400 */
[----:B------:R-:W-:Y:S01]  /*8630*/  LEA.HI R3, R3, R0, RZ, 0x6 ;  /* 0x0000000003037211 */ /* 0x000fe200078f30ff */
[----:B------:R-:W-:-:S03]  /*8640*/  IMAD.MOV.U32 R0, RZ, RZ, 0x1 ;  /* 0x00000001ff007424 */ /* 0x000fc600078e00ff */
[----:B------:R-:W-:-:S05]  /*8650*/  SHF.R.S32.HI R3, RZ, 0x6, R3 ;  /* 0x00000006ff037819 */ /* 0x000fca0000011403 */
[----:B------:R-:W-:-:S07]  /*8660*/  VIADD R10, R3, 0x1 ;  /* 0x00000001030a7836 */ /* 0x000fce0000000000 */
.L_x_174:
[----:B------:R-:W-:-:S03]  /*8670*/  UMOV UR4, 0xffffffff ;  /* 0xffffffff00047882 */ /* 0x000fc60000000000 */
[----:B------:R-:W-:Y:S05]  /*8680*/  BRA.DIV UR4, `(.L_x_163) ;  /* 0x0000000e04787947 */ /* 0x000fea000b800000 */
[----:B------:R-:W-:-:S13]  /*8690*/  ELECT P6, URZ, PT ;  /* 0x00000000003f782f */ /* 0x000fda00038c0000 */
.L_x_184:
[----:B------:R-:W0:Y:S01]  /*86a0*/  LDC R4, c[0x0][0x28c] ;  /* 0x0000a300ff047b82 */ /* 0x000e220000000800 */
[----:B------:R-:W-:Y:S01]  /*86b0*/  BSSY B1, `(.L_x_164) ;  /* 0x0000037000017945 */ /* 0x000fe20003800000 */
[----:B0-----:R-:W-:-:S13]  /*86c0*/  ISETP.LT.OR P6, PT, R4, 0x1, !P6 ;  /* 0x000000010400780c */ /* 0x001fda00077c1670 */
[----:B------:R-:W-:Y:S05]  /*86d0*/  @P6 BRA `(.L_x_165) ;  /* 0x0000000000d06947 */ /* 0x000fea0003800000 */
[----:B------:R-:W-:Y:S02]  /*86e0*/  IMAD.SHL.U32 R20, R20, 0x20, RZ ;  /* 0x0000002014147824 */ /* 0x000fe400078e00ff */
[----:B------:R-:W-:Y:S02]  /*86f0*/  IMAD.SHL.U32 R19, R19, 0x200, RZ ;  /* 0x0000020013137824 */ /* 0x000fe400078e00ff */
[----:B------:R-:W-:Y:S02]  /*8700*/  IMAD.MOV.U32 R21, RZ, RZ, RZ ;  /* 0x000000ffff157224 */ /* 0x000fe400078e00ff */
[----:B------:R-:W-:Y:S02]  /*8710*/  IMAD.MOV.U32 R4, RZ, RZ, R10 ;  /* 0x000000ffff047224 */ /* 0x000fe400078e000a */
[----:B------:R-:W-:Y:S02]  /*8720*/  IMAD.MOV.U32 R5, RZ, RZ, R0 ;  /* 0x000000ffff057224 */ /* 0x000fe400078e0000 */
[----:B------:R-:W-:-:S07]  /*8730*/  IMAD.MOV.U32 R6, RZ, RZ, R12 ;  /* 0x000000ffff067224 */ /* 0x000fce00078e000c */
.L_x_169:
[----:B------:R-:W0:Y:S01]  /*8740*/  S2R R14, SR_CgaCtaId ;  /* 0x00000000000e7919 */ /* 0x000e220000008800 */
[----:B------:R-:W-:Y:S01]  /*8750*/  MOV R7, 0x400 ;  /* 0x0000040000077802 */ /* 0x000fe20000000f00 */
[----:B------:R-:W1:Y:S03]  /*8760*/  @!P2 LDC R9, c[0x0][0x500] ;  /* 0x00014000ff09ab82 */ /* 0x000e660000000800 */
[----:B0-----:R-:W-:Y:S02]  /*8770*/  LEA R15, R14, R7, 0x18 ;  /* 0x000000070e0f7211 */ /* 0x001fe400078ec0ff */
[----:B------:R-:W-:-:S03]  /*8780*/  SHF.L.U32 R7, R5, 0x1f, RZ ;  /* 0x0000001f05077819 */ /* 0x000fc600000006ff */
[----:B------:R-:W-:-:S04]  /*8790*/  IMAD R14, R6, 0x8, R15 ;  /* 0x00000008060e7824 */ /* 0x000fc800078e020f */
[----:B------:R-:W0:Y:S02]  /*87a0*/  SYNCS.PHASECHK.TRANS64.TRYWAIT P1, [R14+URZ+0x18], R7 ;  /* 0x000018070e0075a7 */ /* 0x000e24000802017f */
[----:B01----:R-:W-:Y:S05]  /*87b0*/  @!P1 BRA `(.L_x_166) ;  /* 0x0000000c004c9947 */ /* 0x003fea0003800000 */
.L_x_185:
[----:B0-----:R-:W-:Y:S01]  /*87c0*/  PRMT R7, R11, 0x9910, RZ ;  /* 0x000099100b077816 */ /* 0x001fe200000000ff */
[----:B------:R0:W-:Y:S03]  /*87d0*/  @!P2 SYNCS.ARRIVE.TRANS64 RZ, [R14+URZ], R9 ;  /* 0x000000090effa9a7 */ /* 0x0001e6000800003f */
[----:B------:R-:W-:-:S13]  /*87e0*/  ISETP.NE.AND P1, PT, R7, 0x2, PT ;  /* 0x000000020700780c */ /* 0x000fda0003f25270 */
[----:B0-----:R-:W-:Y:S05]  /*87f0*/  @P1 BRA `(.L_x_167) ;  /* 0x0000000000041947 */ /* 0x001fea0003800000 */
[----:B------:R-:W-:Y:S01]  /*8800*/  BPT.TRAP 0x1 ;  /* 0x000000040000795c */ /* 0x000fe20000300000 */
.L_x_167:
[----:B------:R-:W-:Y:S05]  /*8810*/  @P0 BRA `(.L_x_168) ;  /* 0x0000000000040947 */ /* 0x000fea0003800000 */
[----:B------:R-:W-:Y:S01]  /*8820*/  BPT.TRAP 0x1 ;  /* 0x000000040000795c */ /* 0x000fe20000300000 */
.L_x_168:
[--C-:B------:R-:W-:Y:S01]  /*8830*/  IMAD R7, R6, 0x10000, R15.reuse ;  /* 0x0001000006077824 */ /* 0x100fe200078e020f */
[----:B------:R-:W-:Y:S01]  /*8840*/  R2UR UR9, R14 ;  /* 0x000000000e0972ca */ /* 0x000fe200000e0000 */
[----:B------:R-:W-:Y:S01]  /*8850*/  IMAD R15, R6, 0x1000, R15 ;  /* 0x00001000060f7824 */ /* 0x000fe200078e020f */
[----:B------:R-:W-:Y:S01]  /*8860*/  UIADD3 UR4, UP0, UR20, 0xf0, URZ ;  /* 0x000000f014047890 */ /* 0x000fe2000ff1e03f */
[----:B------:R-:W-:Y:S01]  /*8870*/  VIADD R4, R4, 0xffffffff ;  /* 0xffffffff04047836 */ /* 0x000fe20000000000 */
[----:B------:R-:W-:Y:S01]  /*8880*/  R2UR UR5, R7 ;  /* 0x00000000070572ca */ /* 0x000fe200000e0000 */
[----:B------:R-:W-:Y:S01]  /*8890*/  UIADD3 UR22, UP1, UR20, 0x1f0, URZ ;  /* 0x000001f014167890 */ /* 0x000fe2000ff3e03f */
[----:B------:R-:W-:Y:S01]  /*88a0*/  R2UR UR8, R15 ;  /* 0x000000000f0872ca */ /* 0x000fe200000e0000 */
[----:B------:R-:W-:Y:S01]  /*88b0*/  VIADD R6, R6, 0x1 ;  /* 0x0000000106067836 */ /* 0x000fe20000000000 */
[----:B------:R-:W-:Y:S01]  /*88c0*/  R2UR UR11, R19 ;  /* 0x00000000130b72ca */ /* 0x000fe200000e0000 */
[----:B------:R-:W-:Y:S01]  /*88d0*/  UIADD3.X UR23, URZ, UR21, URZ, UP1, !UPT ;  /* 0x000000153f177290 */ /* 0x000fe20008ffe43f */
[C---:B------:R-:W-:Y:S01]  /*88e0*/  R2UR UR10, R21.reuse ;  /* 0x00000000150a72ca */ /* 0x040fe200000e0000 */
[----:B------:R-:W-:Y:S01]  /*88f0*/  UMOV UR6, 0x0 ;  /* 0x0000000000067882 */ /* 0x000fe20000000000 */
[----:B------:R-:W-:Y:S01]  /*8900*/  R2UR UR12, R8 ;  /* 0x00000000080c72ca */ /* 0x000fe200000e0000 */
[----:B------:R-:W-:Y:S01]  /*8910*/  UMOV UR7, 0x10000000 ;  /* 0x1000000000077882 */ /* 0x000fe20000000000 */
[----:B------:R-:W-:Y:S01]  /*8920*/  R2UR UR18, R20 ;  /* 0x00000000141272ca */ /* 0x000fe200000e0000 */
[----:B------:R-:W-:Y:S01]  /*8930*/  VIADD R21, R21, 0x40 ;  /* 0x0000004015157836 */ /* 0x000fe20000000000 */
[----:B------:R-:W-:Y:S01]  /*8940*/  ISETP.GT.AND P3, PT, R4, 0x1, PT ;  /* 0x000000010400780c */ /* 0x000fe20003f64270 */
[----:B------:R-:W-:Y:S01]  /*8950*/  UIADD3 UR13, UR5, 0x100, URZ ;  /* 0x00000100050d7890 */ /* 0x000fe2000fffe03f */
[----:B------:R-:W-:Y:S01]  /*8960*/  ISETP.NE.AND P1, PT, R6, 0x3, PT ;  /* 0x000000030600780c */ /* 0x000fe20003f25270 */
[----:B------:R-:W-:-:S02]  /*8970*/  UIADD3.X UR5, URZ, UR21, URZ, UP0, !UPT ;  /* 0x000000153f057290 */ /* 0x000fc400087fe43f */
[----:B------:R-:W-:Y:S01]  /*8980*/  UIADD3 UR14, UR8, 0x30100, URZ ;  /* 0x00030100080e7890 */ /* 0x000fe2000fffe03f */
[----:B------:R-:W-:Y:S02]  /*8990*/  SEL R14, RZ, 0x1, P1 ;  /* 0x00000001ff0e7807 */ /* 0x000fe40000800000 */
[----:B------:R-:W-:Y:S01]  /*89a0*/  UMOV UR8, UR13 ;  /* 0x0000000d00087c82 */ /* 0x000fe20008000000 */
[----:B------:R-:W-:Y:S02]  /*89b0*/  SEL R6, R6, RZ, P1 ;  /* 0x000000ff06067207 */ /* 0x000fe40000800000 */
[----:B------:R-:W-:Y:S01]  /*89c0*/  LOP3.LUT R5, R5, R14, RZ, 0x3c, !PT ;  /* 0x0000000e05057212 */ /* 0x000fe200078e3cff */
[----:B------:R0:W-:Y:S02]  /*89d0*/  UTMALDG.3D [UR8], [UR4], desc[UR6] ;  /* 0x00000608040075b4 */ /* 0x0001e40008011000 */
[----:B0-----:R-:W-:Y:S01]  /*89e0*/  UMOV UR8, UR14 ;  /* 0x0000000e00087c82 */ /* 0x001fe20008000000 */
[----:B------:R-:W-:-:S02]  /*89f0*/  UMOV UR11, UR18 ;  /* 0x00000012000b7c82 */ /* 0x000fc40008000000 */
[----:B------:R0:W-:Y:S02]  /*8a00*/  UTMALDG.3D [UR8], [UR22], desc[UR6] ;  /* 0x00000608160075b4 */ /* 0x0001e40008011000 */
[----:B0-----:R-:W-:Y:S05]  /*8a10*/  @P3 BRA `(.L_x_169) ;  /* 0xfffffffc00483947 */ /* 0x001fea000383ffff */
.L_x_165:
[----:B------:R-:W-:Y:S05]  /*8a20*/  BSYNC B1 ;  /* 0x0000000000017941 */ /* 0x000fea0003800000 */
.L_x_164:
[----:B------:R-:W-:Y:S01]  /*8a30*/  LOP3.LUT P3, RZ, R13, 0xff, RZ, 0xc0, !PT ;  /* 0x000000ff0dff7812 */ /* 0x000fe2000786c0ff */
[----:B------:R-:W-:Y:S01]  /*8a40*/  IMAD.IADD R12, R3, 0x1, R12 ;  /* 0x00000001030c7824 */ /* 0x000fe200078e020c */
[----:B------:R-:W-:Y:S01]  /*8a50*/  IADD3 R16, P4, R16, UR52, RZ ;  /* 0x0000003410107c10 */ /* 0x000fe2000ff9e0ff */
[----:B------:R-:W-:Y:S01]  /*8a60*/  ULDC.64 UR4, c[0x0][0x650] ;  /* 0x0001940000047ab9 */ /* 0x000fe20000000a00 */
[----:B------:R-:W-:Y:S01]  /*8a70*/  BSSY B1, `(.L_x_170) ;  /* 0x000006a000017945 */ /* 0x000fe20003800000 */
[----:B------:R-:W-:Y:S01]  /*8a80*/  IMAD.MOV.U32 R19, RZ, RZ, -0x1 ;  /* 0xffffffffff137424 */ /* 0x000fe200078e00ff */
[----:B------:R-:W-:Y:S01]  /*8a90*/  ISETP.GT.U32.AND P1, PT, R12, 0x2, PT ;  /* 0x000000020c00780c */ /* 0x000fe20003f24070 */
[----:B------:R-:W-:Y:S01]  /*8aa0*/  IMAD.MOV.U32 R20, RZ, RZ, -0x1 ;  /* 0xffffffffff147424 */ /* 0x000fe200078e00ff */
[----:B------:R-:W-:Y:S01]  /*8ab0*/  IADD3.X R17, R17, UR38, RZ, P4, !PT ;  /* 0x0000002611117c10 */ /* 0x000fe2000a7fe4ff */
[----:B------:R-:W-:Y:S01]  /*8ac0*/  IMAD.MOV.U32 R8, RZ, RZ, -0x1 ;  /* 0xffffffffff087424 */ /* 0x000fe200078e00ff */
[----:B------:R-:W-:-:S02]  /*8ad0*/  ISETP.LT.U32.AND P1, PT, R3, 0x3, P1 ;  /* 0x000000030300780c */ /* 0x000fc40000f21070 */
[----:B------:R-:W-:Y:S01]  /*8ae0*/  PRMT R13, RZ, 0x7610, R13 ;  /* 0x00007610ff0d7816 */ /* 0x000fe2000000000d */
[----:B------:R-:W0:Y:S01]  /*8af0*/  @P3 S2R R5, SR_CgaCtaId ;  /* 0x0000000000053919 */ /* 0x000e220000008800 */
[----:B------:R-:W-:-:S04]  /*8b00*/  @P3 MOV R4, 0x400 ;  /* 0x0000040000043802 */ /* 0x000fc80000000f00 */
[----:B0-----:R-:W-:Y:S01]  /*8b10*/  @P3 LEA R6, R5, R4, 0x18 ;  /* 0x0000000405063211 */ /* 0x001fe200078ec0ff */
[----:B------:R-:W-:-:S03]  /*8b20*/  IMAD.WIDE.U32 R4, R12, -0x55555555, RZ ;  /* 0xaaaaaaab0c047825 */ /* 0x000fc600078e00ff */
[----:B------:R0:W-:Y:S01]  /*8b30*/  @P3 SYNCS.ARRIVE.TRANS64.A1T0 RZ, [R6+URZ+0x48], RZ ;  /* 0x000048ff06ff39a7 */ /* 0x0001e2000810003f */
[----:B------:R-:W-:Y:S02]  /*8b40*/  ISETP.GE.U32.AND P3, PT, R3, 0x3, PT ;  /* 0x000000030300780c */ /* 0x000fe40003f66070 */
[----:B------:R-:W-:Y:S02]  /*8b50*/  SHF.R.U32.HI R7, RZ, 0x1, R5 ;  /* 0x00000001ff077819 */ /* 0x000fe40000011605 */
[----:B------:R-:W-:Y:S02]  /*8b60*/  SEL R5, RZ, 0x1, !P1 ;  /* 0x00000001ff057807 */ /* 0x000fe40004800000 */
[----:B------:R-:W-:Y:S01]  /*8b70*/  ISETP.GE.U32.AND P1, PT, R16, UR4, PT ;  /* 0x0000000410007c0c */ /* 0x000fe2000bf26070 */
[----:B------:R-:W-:Y:S01]  /*8b80*/  IMAD R12, R7, -0x3, R12 ;  /* 0xfffffffd070c7824 */ /* 0x000fe200078e020c */
[----:B------:R-:W-:Y:S02]  /*8b90*/  LOP3.LUT R0, R0, R5, RZ, 0x3c, !PT ;  /* 0x0000000500007212 */ /* 0x000fe400078e3cff */
[----:B------:R-:W-:-:S02]  /*8ba0*/  ISETP.GE.U32.AND.EX P1, PT, R17, UR5, PT, P1 ;  /* 0x0000000511007c0c */ /* 0x000fc4000bf26110 */
[----:B------:R-:W-:Y:S02]  /*8bb0*/  PRMT R4, RZ, 0x7610, R4 ;  /* 0x00007610ff047816 */ /* 0x000fe40000000004 */
[----:B------:R-:W-:-:S09]  /*8bc0*/  @P3 LOP3.LUT R0, R0, 0x1, R7, 0x78, !PT ;  /* 0x0000000100003812 */ /* 0x000fd200078e7807 */
[----:B0-----:R-:W-:Y:S05]  /*8bd0*/  @P1 BRA `(.L_x_171) ;  /* 0x00000004004c1947 */ /* 0x001fea0003800000 */
[----:B------:R-:W-:Y:S01]  /*8be0*/  ULDC.64 UR4, c[0x0][0x628] ;  /* 0x00018a0000047ab9 */ /* 0x000fe20000000a00 */
[----:B------:R-:W0:Y:S01]  /*8bf0*/  S2R R15, SR_CTAID.X ;  /* 0x00000000000f7919 */ /* 0x000e220000002500 */
[----:B------:R-:W-:Y:S01]  /*8c00*/  ISETP.NE.U32.AND P1, PT, RZ, UR4, PT ;  /* 0x00000004ff007c0c */ /* 0x000fe2000bf25070 */
[----:B------:R-:W-:Y:S01]  /*8c10*/  ULDC UR7, c[0x0][0x630] ;  /* 0x00018c0000077ab9 */ /* 0x000fe20000000800 */
[----:B------:R-:W-:Y:S01]  /*8c20*/  IMAD.MOV.U32 R4, RZ, RZ, R16 ;  /* 0x000000ffff047224 */ /* 0x000fe200078e0010 */
[----:B------:R-:W1:Y:S01]  /*8c30*/  S2R R14, SR_CTAID.Y ;  /* 0x00000000000e7919 */ /* 0x000e620000002600 */
[----:B------:R-:W-:Y:S01]  /*8c40*/  ISETP.NE.AND.EX P1, PT, RZ, UR5, PT, P1 ;  /* 0x00000005ff007c0c */ /* 0x000fe2000bf25310 */
[----:B------:R-:W-:-:S12]  /*8c50*/  IMAD.MOV.U32 R5, RZ, RZ, R17 ;  /* 0x000000ffff057224 */ /* 0x000fd800078e0011 */
[----:B------:R-:W-:Y:S05]  /*8c60*/  @!P1 BRA `(.L_x_172) ;  /* 0x0000000000289947 */ /* 0x000fea0003800000 */
[----:B------:R-:W-:Y:S02]  /*8c70*/  ULDC UR6, c[0x0][0x634] ;  /* 0x00018d0000067ab9 */ /* 0x000fe40000000800 */
[----:B------:R-:W-:-:S05]  /*8c80*/  IADD3 R9, P1, R16, UR6, RZ ;  /* 0x0000000610097c10 */ /* 0x000fca000ff3e0ff */
[----:B------:R-:W-:-:S04]  /*8c90*/  IMAD.X R19, RZ, RZ, R17, P1 ;  /* 0x000000ffff137224 */ /* 0x000fc800008e0611 */
[----:B------:R-:W-:-:S04]  /*8ca0*/  IMAD.WIDE.U32 R6, R19, UR4, RZ ;  /* 0x0000000413067c25 */ /* 0x000fc8000f8e00ff */
[----:B------:R-:W-:-:S04]  /*8cb0*/  IMAD.WIDE.U32 R6, P1, R9, UR5, R6 ;  /* 0x0000000509067c25 */ /* 0x000fc8000f820006 */
[----:B------:R-:W-:-:S04]  /*8cc0*/  IMAD.WIDE.U32 R8, R9, UR4, RZ ;  /* 0x0000000409087c25 */ /* 0x000fc8000f8e00ff */
[----:B------:R-:W-:Y:S01]  /*8cd0*/  IMAD.X R5, RZ, RZ, RZ, P1 ;  /* 0x000000ffff057224 */ /* 0x000fe200008e06ff */
[----:B------:R-:W-:Y:S01]  /*8ce0*/  IADD3 RZ, P1, R9, R6, RZ ;  /* 0x0000000609ff7210 */ /* 0x000fe20007f3e0ff */
[----:B------:R-:W-:-:S04]  /*8cf0*/  IMAD.MOV.U32 R4, RZ, RZ, R7 ;  /* 0x000000ffff047224 */ /* 0x000fc800078e0007 */
[----:B------:R-:W-:-:S08]  /*8d00*/  IMAD.WIDE.U32.X R4, R19, UR5, R4, P1 ;  /* 0x0000000513047c25 */ /* 0x000fd000088e0404 */
.L_x_172:
[--C-:B------:R-:W-:Y:S01]  /*8d10*/  SHF.R.U64 R8, R4, UR7, R5.reuse ;  /* 0x0000000704087c19 */ /* 0x100fe20008001205 */
[----:B------:R-:W-:Y:S01]  /*8d20*/  ULDC.64 UR4, c[0x0][0x620] ;  /* 0x0001880000047ab9 */ /* 0x000fe20000000a00 */
[----:B------:R-:W-:Y:S01]  /*8d30*/  SHF.R.U32.HI R4, RZ, UR7, R5 ;  /* 0x00000007ff047c19 */ /* 0x000fe20008011605 */
[----:B------:R-:W2:Y:S01]  /*8d40*/  LDC R24, c[0x0][0x144] ;  /* 0x00005100ff187b82 */ /* 0x000ea20000000800 */
[----:B------:R-:W-:Y:S01]  /*8d50*/  IADD3 R7, P1, RZ, -R8, RZ ;  /* 0x80000008ff077210 */ /* 0x000fe20007f3e0ff */
[----:B------:R-:W-:Y:S01]  /*8d60*/  ULDC.64 UR8, c[0x0][0x640] ;  /* 0x0001900000087ab9 */ /* 0x000fe20000000a00 */
[----:B0-----:R-:W-:Y:S01]  /*8d70*/  I2FP.F32.U32 R9, R15 ;  /* 0x0000000f00097245 */ /* 0x001fe20000201000 */
[----:B------:R-:W-:Y:S02]  /*8d80*/  ULDC UR6, c[0x0][0x608] ;  /* 0x0001820000067ab9 */ /* 0x000fe40000000800 */
[----:B------:R-:W-:Y:S01]  /*8d90*/  IMAD.X R4, RZ, RZ, ~R4, P1 ;  /* 0x000000ffff047224 */ /* 0x000fe200008e0e04 */
[----:B------:R-:W-:Y:S01]  /*8da0*/  ISETP.NE.U32.AND P1, PT, RZ, UR8, PT ;  /* 0x00000008ff007c0c */ /* 0x000fe2000bf25070 */
[----:B------:R-:W0:Y:S02]  /*8db0*/  LDC R21, c[0x0][0x148] ;  /* 0x00005200ff157b82 */ /* 0x000e240000000800 */
[----:B------:R-:W-:Y:S01]  /*8dc0*/  IMAD R6, R4, UR4, RZ ;  /* 0x0000000404067c24 */ /* 0x000fe2000f8e02ff */
[----:B------:R-:W-:Y:S01]  /*8dd0*/  ISETP.NE.AND.EX P1, PT, RZ, UR9, PT, P1 ;  /* 0x00000009ff007c0c */ /* 0x000fe2000bf25310 */
[----:B------:R-:W-:Y:S01]  /*8de0*/  IMAD.WIDE.U32 R4, R7, UR4, R16 ;  /* 0x0000000407047c25 */ /* 0x000fe2000f8e0010 */
[----:B------:R-:W-:-:S03]  /*8df0*/  ULDC UR4, c[0x0][0x150] ;  /* 0x0000540000047ab9 */ /* 0x000fc60000000800 */
[----:B------:R-:W-:Y:S02]  /*8e00*/  IMAD R7, R7, UR5, R6 ;  /* 0x0000000507077c24 */ /* 0x000fe4000f8e0206 */
[----:B------:R-:W-:Y:S01]  /*8e10*/  FMUL R6, R9, UR4 ;  /* 0x0000000409067c20 */ /* 0x000fe20008400000 */
[----:B------:R-:W-:Y:S01]  /*8e20*/  ULDC UR4, c[0x0][0x618] ;  /* 0x0001860000047ab9 */ /* 0x000fe20000000800 */
[----:B------:R-:W-:Y:S01]  /*8e30*/  ULDC UR5, c[0x0][0x154] ;  /* 0x0000550000057ab9 */ /* 0x000fe20000000800 */
[----:B------:R-:W-:-:S03]  /*8e40*/  IMAD.IADD R5, R5, 0x1, R7 ;  /* 0x0000000105057824 */ /* 0x000fc600078e0207 */
[----:B------:R-:W3:Y:S02]  /*8e50*/  F2I.U32.TRUNC.NTZ R6, R6 ;  /* 0x0000000600067305 */ /* 0x000ee4000020f000 */
[----:B------:R-:W-:Y:S02]  /*8e60*/  SHF.R.U64 R9, R4, UR4, R5 ;  /* 0x0000000404097c19 */ /* 0x000fe40008001205 */
[----:B-1----:R-:W-:-:S05]  /*8e70*/  I2FP.F32.U32 R4, R14 ;  /* 0x0000000e00047245 */ /* 0x002fca0000201000 */
[----:B------:R-:W-:Y:S01]  /*8e80*/  FMUL R22, R4, UR5 ;  /* 0x0000000504167c20 */ /* 0x000fe20008400000 */
[----:B------:R-:W-:Y:S01]  /*8e90*/  SHF.R.U32.HI R4, RZ, UR4, R5 ;  /* 0x00000004ff047c19 */ /* 0x000fe20008011605 */
[----:B------:R-:W-:-:S03]  /*8ea0*/  ULDC UR4, c[0x0][0x658] ;  /* 0x0001960000047ab9 */ /* 0x000fc60000000800 */
[--C-:B------:R-:W-:Y:S01]  /*8eb0*/  SHF.R.U64 R20, R9, UR6, R4.reuse ;  /* 0x0000000609147c19 */ /* 0x100fe20008001204 */
[----:B------:R-:W1:Y:S01]  /*8ec0*/  F2I.U32.TRUNC.NTZ R22, R22 ;  /* 0x0000001600167305 */ /* 0x000e62000020f000 */
[----:B------:R-:W-:Y:S01]  /*8ed0*/  SHF.R.U32.HI R5, RZ, UR6, R4 ;  /* 0x00000006ff057c19 */ /* 0x000fe20008011604 */
[----:B---3--:R-:W-:-:S03]  /*8ee0*/  IMAD.MOV R6, RZ, RZ, -R6 ;  /* 0x000000ffff067224 */ /* 0x008fc600078e0a06 */
[----:B------:R-:W-:Y:S01]  /*8ef0*/  SHF.R.U64 R19, R20, UR4, R5 ;  /* 0x0000000414137c19 */ /* 0x000fe20008001205 */
[----:B--2---:R-:W-:Y:S01]  /*8f00*/  IMAD R15, R24, R6, R15 ;  /* 0x00000006180f7224 */ /* 0x004fe200078e020f */
[----:B------:R-:W-:-:S03]  /*8f10*/  SHF.R.U32.HI R23, RZ, UR4, R5 ;  /* 0x00000004ff177c19 */ /* 0x000fc60008011605 */
[----:B------:R-:W-:Y:S02]  /*8f20*/  IMAD.MOV.U32 R4, RZ, RZ, R19 ;  /* 0x000000ffff047224 */ /* 0x000fe400078e0013 */
[----:B------:R-:W-:Y:S01]  /*8f30*/  IMAD.MOV.U32 R5, RZ, RZ, R23 ;  /* 0x000000ffff057224 */ /* 0x000fe200078e0017 */
[----:B-1----:R-:W-:Y:S06]  /*8f40*/  @!P1 BRA `(.L_x_173) ;  /* 0x0000000000289947 */ /* 0x002fec0003800000 */
[----:B------:R-:W-:Y:S02]  /*8f50*/  ULDC UR4, c[0x0][0x64c] ;  /* 0x0001930000047ab9 */ /* 0x000fe40000000800 */
[----:B------:R-:W-:-:S05]  /*8f60*/  IADD3 R5, P1, R19, UR4, RZ ;  /* 0x0000000413057c10 */ /* 0x000fca000ff3e0ff */
[----:B------:R-:W-:-:S04]  /*8f70*/  IMAD.X R23, RZ, RZ, R23, P1 ;  /* 0x000000ffff177224 */ /* 0x000fc800008e0617 */
[----:B------:R-:W-:-:S04]  /*8f80*/  IMAD.WIDE.U32 R6, R23, UR8, RZ ;  /* 0x0000000817067c25 */ /* 0x000fc8000f8e00ff */
[----:B------:R-:W-:-:S04]  /*8f90*/  IMAD.WIDE.U32 R6, P1, R5, UR9, R6 ;  /* 0x0000000905067c25 */ /* 0x000fc8000f820006 */
[----:B------:R-:W-:-:S04]  /*8fa0*/  IMAD.WIDE.U32 R4, R5, UR8, RZ ;  /* 0x0000000805047c25 */ /* 0x000fc8000f8e00ff */
[----:B------:R-:W-:Y:S01]  /*8fb0*/  IMAD.MOV.U32 R4, RZ, RZ, R7 ;  /* 0x000000ffff047224 */ /* 0x000fe200078e0007 */
[----:B------:R-:W-:Y:S01]  /*8fc0*/  IADD3 RZ, P3, R5, R6, RZ ;  /* 0x0000000605ff7210 */ /* 0x000fe20007f7e0ff */
[----:B------:R-:W-:-:S04]  /*8fd0*/  IMAD.X R5, RZ, RZ, RZ, P1 ;  /* 0x000000ffff057224 */ /* 0x000fc800008e06ff */
[----:B------:R-:W-:-:S08]  /*8fe0*/  IMAD.WIDE.U32.X R4, R23, UR9, R4, P3 ;  /* 0x0000000917047c25 */ /* 0x000fd000098e0404 */
.L_x_173:
[----:B------:R-:W-:Y:S01]  /*8ff0*/  ISETP.NE.AND P1, PT, R2, 0x1, PT ;  /* 0x000000010200780c */ /* 0x000fe20003f25270 */
[----:B------:R-:W-:Y:S01]  /*9000*/  ULDC UR4, c[0x0][0x648] ;  /* 0x0001920000047ab9 */ /* 0x000fe20000000800 */
[----:B------:R-:W-:Y:S01]  /*9010*/  LOP3.LUT R20, R20, UR16, RZ, 0xc0, !PT ;  /* 0x0000001014147c12 */ /* 0x000fe2000f8ec0ff */
[----:B------:R-:W-:Y:S01]  /*9020*/  IMAD.MOV R22, RZ, RZ, -R22 ;  /* 0x000000ffff167224 */ /* 0x000fe200078e0a16 */
[----:B------:R-:W-:Y:S01]  /*9030*/  SHF.R.U64 R5, R4, UR4, R5 ;  /* 0x0000000404057c19 */ /* 0x000fe20008001205 */
[----:B------:R-:W-:Y:S01]  /*9040*/  ULDC UR4, c[0x0][0x638] ;  /* 0x00018e0000047ab9 */ /* 0x000fe20000000800 */
[----:B------:R-:W-:Y:S01]  /*9050*/  LOP3.LUT R6, R9, UR15, RZ, 0xc0, !PT ;  /* 0x0000000f09067c12 */ /* 0x000fe2000f8ec0ff */
[----:B------:R-:W-:Y:S02]  /*9060*/  ULDC UR5, c[0x0][0x610] ;  /* 0x0001840000057ab9 */ /* 0x000fe40000000800 */
[----:B------:R-:W-:Y:S02]  /*9070*/  IMAD.MOV R4, RZ, RZ, -R5 ;  /* 0x000000ffff047224 */ /* 0x000fe400078e0a05 */
[----:B------:R-:W-:-:S02]  /*9080*/  IMAD R20, R5, UR17, R20 ;  /* 0x0000001105147c24 */ /* 0x000fc4000f8e0214 */
[----:B0-----:R-:W-:Y:S02]  /*9090*/  @P1 IMAD R15, R21, R22, R14 ;  /* 0x00000016150f1224 */ /* 0x001fe400078e020e */
[----:B------:R-:W-:Y:S01]  /*90a0*/  IMAD R19, R4, UR4, R19 ;  /* 0x0000000404137c24 */ /* 0x000fe2000f8e0213 */
[----:B------:R-:W-:Y:S01]  /*90b0*/  ULDC UR4, c[0x0][0x600] ;  /* 0x0001800000047ab9 */ /* 0x000fe20000000800 */
[----:B------:R-:W-:Y:S02]  /*90c0*/  IMAD R15, R20, UR5, R15 ;  /* 0x00000005140f7c24 */ /* 0x000fe4000f8e020f */
[----:B------:R-:W-:Y:S02]  /*90d0*/  IMAD R6, R19, UR4, R6 ;  /* 0x0000000413067c24 */ /* 0x000fe4000f8e0206 */
[----:B------:R-:W-:-:S03]  /*90e0*/  IMAD.MOV.U32 R4, RZ, RZ, 0x1 ;  /* 0x00000001ff047424 */ /* 0x000fc600078e00ff */
[----:B------:R-:W-:Y:S02]  /*90f0*/  SEL R20, R6, R15, !P1 ;  /* 0x0000000f06147207 */ /* 0x000fe40004800000 */
[----:B------:R-:W-:-:S07]  /*9100*/  SEL R19, R15, R6, !P1 ;  /* 0x000000060f137207 */ /* 0x000fce0004800000 */
.L_x_171:
[----:B------:R-:W-:Y:S05]  /*9110*/  BSYNC B1 ;  /* 0x0000000000017941 */ /* 0x000fea0003800000 */
.L_x_170:
[----:B------:R-:W-:-:S13]  /*9120*/  LOP3.LUT P1, RZ, R4, 0xff, RZ, 0xc0, !PT ;  /* 0x000000ff04ff7812 */ /* 0x000fda000782c0ff */
[----:B------:R-:W-:Y:S05]  /*9130*/  @P1 BRA `(.L_x_174) ;  /* 0xfffffff4004c1947 */ /* 0x000fea000383ffff */
[----:B------:R-:W-:Y:S05]  /*9140*/  BSYNC B0 ;  /* 0x0000000000007941 */ /* 0x000fea0003800000 */
.L_x_162:
[----:B------:R-:W-:-:S03]  /*9150*/  UMOV UR4, 0xffffffff ;  /* 0xffffffff00047882 */ /* 0x000fc60000000000 */
[----:B------:R-:W-:Y:S05]  /*9160*/  BRA.DIV UR4, `(.L_x_175) ;  /* 0x0000000204f47947 */ /* 0x000fea000b800000 */
[----:B------:R-:W-:-:S13]  /*9170*/  ELECT P6, URZ, PT ;  /* 0x00000000003f782f */ /* 0x000fda00038c0000 */
.L_x_188:
[----:B------:R-:W-:Y:S04]  /*9180*/  BSSY B0, `(.L_x_176) ;  /* 0x0000022000007945 */ /* 0x000fe80003800000 */
[----:B------:R-:W-:Y:S05]  /*9190*/  @!P6 BRA `(.L_x_177) ;  /* 0x000000000080e947 */ /* 0x000fea0003800000 */
[----:B------:R-:W-:-:S04]  /*91a0*/  LOP3.LUT R18, R18, 0x2, RZ, 0xfc, !PT ;  /* 0x0000000212127812 */ /* 0x000fc800078efcff */
[----:B------:R-:W-:-:S13]  /*91b0*/  ISETP.NE.AND P0, PT, R18, 0x3, PT ;  /* 0x000000031200780c */ /* 0x000fda0003f05270 */
[----:B------:R-:W-:Y:S05]  /*91c0*/  @!P0 BRA `(.L_x_178) ;  /* 0x0000000000048947 */ /* 0x000fea0003800000 */
[----:B------:R-:W-:Y:S01]  /*91d0*/  BPT.TRAP 0x1 ;  /* 0x000000040000795c */ /* 0x000fe20000300000 */
.L_x_178:
[----:B------:R-:W0:Y:S01]  /*91e0*/  S2R R3, SR_CgaCtaId ;  /* 0x0000000000037919 */ /* 0x000e220000008800 */
[----:B------:R-:W-:-:S04]  /*91f0*/  MOV R2, 0x400 ;  /* 0x0000040000027802 */ /* 0x000fc80000000f00 */
[----:B0-----:R-:W-:Y:S02]  /*9200*/  LEA R3, R3, R2, 0x18 ;  /* 0x0000000203037211 */ /* 0x001fe400078ec0ff */
[----:B------:R-:W-:-:S03]  /*9210*/  SHF.L.U32 R2, R0, 0x1f, RZ ;  /* 0x0000001f00027819 */ /* 0x000fc600000006ff */
[----:B------:R-:W-:-:S04]  /*9220*/  VIADD R3, R3, 0x18 ;  /* 0x0000001803037836 */ /* 0x000fc80000000000 */
[C---:B------:R-:W-:Y:S02]  /*9230*/  IMAD R7, R12.reuse, 0x8, R3 ;  /* 0x000000080c077824 */ /* 0x040fe400078e0203 */
[----:B------:R-:W-:Y:S02]  /*9240*/  VIADD R12, R12, 0x1 ;  /* 0x000000010c0c7836 */ /* 0x000fe40000000000 */
[----:B------:R-:W0:Y:S03]  /*9250*/  SYNCS.PHASECHK.TRANS64.TRYWAIT P0, [R7+URZ], R2 ;  /* 0x00000002070075a7 */ /* 0x000e26000800017f */
[----:B------:R-:W-:-:S04]  /*9260*/  ISETP.NE.AND P1, PT, R12, 0x3, PT ;  /* 0x000000030c00780c */ /* 0x000fc80003f25270 */
[----:B------:R-:W-:Y:S02]  /*9270*/  SEL R5, RZ, 0x1, P1 ;  /* 0x00000001ff057807 */ /* 0x000fe40000800000 */
[----:B------:R-:W-:Y:S02]  /*9280*/  SEL R12, R12, RZ, P1 ;  /* 0x000000ff0c0c7207 */ /* 0x000fe40000800000 */
[----:B------:R-:W-:-:S03]  /*9290*/  LOP3.LUT R5, R0, R5, RZ, 0x3c, !PT ;  /* 0x0000000500057212 */ /* 0x000fc600078e3cff */
[----:B------:R-:W-:Y:S01]  /*92a0*/  IMAD R9, R12, 0x8, R3 ;  /* 0x000000080c097824 */ /* 0x000fe200078e0203 */
[----:B------:R-:W-:Y:S01]  /*92b0*/  SHF.L.U32 R4, R5, 0x1f, RZ ;  /* 0x0000001f05047819 */ /* 0x000fe200000006ff */
[----:B0-----:R-:W-:Y:S06]  /*92c0*/  @!P0 BRA `(.L_x_179) ;  /* 0x0000000000bc8947 */ /* 0x001fec0003800000 */
.L_x_189:
[----:B------:R-:W1:Y:S01]  /*92d0*/  SYNCS.PHASECHK.TRANS64.TRYWAIT P0, [R9+URZ], R4 ;  /* 0x00000004090075a7 */ /* 0x000e62000800017f */
[----:B------:R-:W-:-:S05]  /*92e0*/  VIADD R0, R12, 0x1 ;  /* 0x000000010c007836 */ /* 0x000fca0000000000 */
[----:B------:R-:W-:-:S04]  /*92f0*/  ISETP.NE.AND P1, PT, R0, 0x3, PT ;  /* 0x000000030000780c */ /* 0x000fc80003f25270 */
[----:B0-----:R-:W-:Y:S02]  /*9300*/  SEL R2, RZ, 0x1, P1 ;  /* 0x00000001ff027807 */ /* 0x001fe40000800000 */
[----:B------:R-:W-:Y:S02]  /*9310*/  SEL R0, R0, RZ, P1 ;  /* 0x000000ff00007207 */ /* 0x000fe40000800000 */
[----:B------:R-:W-:Y:S01]  /*9320*/  LOP3.LUT R2, R5, R2, RZ, 0x3c, !PT ;  /* 0x0000000205027212 */ /* 0x000fe200078e3cff */
[----:B-1----:R-:W-:Y:S06]  /*9330*/  @!P0 BRA `(.L_x_180) ;  /* 0x0000000000b48947 */ /* 0x002fec0003800000 */
.L_x_190:
[----:B------:R-:W-:Y:S01]  /*9340*/  IMAD R3, R0, 0x8, R3 ;  /* 0x0000000800037824 */ /* 0x000fe200078e0203 */
[----:B------:R-:W-:-:S07]  /*9350*/  SHF.L.U32 R0, R2, 0x1f, RZ ;  /* 0x0000001f02007819 */ /* 0x000fce00000006ff */
.L_x_181:
[----:B-1----:R1:W2:Y:S02]  /*9360*/  SYNCS.PHASECHK.TRANS64.TRYWAIT P0, [R3+URZ], R0 ;  /* 0x00000000030075a7 */ /* 0x0022a4000800017f */
[----:B--2---:R-:W-:Y:S05]  /*9370*/  @!P0 NANOSLEEP.SYNCS 0x989680 ;  /* 0x009896800000895d */ /* 0x004fea0003900000 */
[----:B------:R-:W2:Y:S02]  /*9380*/  @!P0 SYNCS.PHASECHK.TRANS64 P0, [R3+URZ], R0 ;  /* 0x00000000030085a7 */ /* 0x000ea4000800007f */
[----:B--2---:R-:W-:Y:S05]  /*9390*/  @!P0 BRA `(.L_x_181) ;  /* 0xfffffffc00f08947 */ /* 0x004fea000383ffff */
.L_x_177:
[----:B------:R-:W-:Y:S05]  /*93a0*/  BSYNC B0 ;  /* 0x0000000000007941 */ /* 0x000fea0003800000 */
.L_x_176:
[----:B------:R-:W-:Y:S05]  /*93b0*/  EXIT ;  /* 0x000000000000794d */ /* 0x000fea0003800000 */
.L_x_17:
[----:B-1----:R1:W2:Y:S02]  /*93c0*/  SYNCS.PHASECHK.TRANS64.TRYWAIT P1, [R3+URZ], R0 ;  /* 0x00000000030075a7 */ /* 0x0022a4000802017f */
[----:B--2---:R-:W-:Y:S05]  /*93d0*/  @!P1 NANOSLEEP.SYNCS 0x989680 ;  /* 0x009896800000995d */ /* 0x004fea0003900000 */
[----:B------:R-:W2:Y:S02]  /*93e0*/  @!P1 SYNCS.PHASECHK.TRANS64 P1, [R3+URZ], R0 ;  /* 0x00000000030095a7 */ /* 0x000ea4000802007f */
[----:B--2---:R-:W-:Y:S05]  /*93f0*/  @!P1 BRA `(.L_x_17) ;  /* 0xfffffffc00f09947 */ /* 0x004fea000383ffff */
[----:B------:R-:W-:Y:S05]  /*9400*/  BRA `(.L_x_16) ;  /* 0xffffff80002c7947 */ /* 0x000fea000383ffff */
.L_x_22:
[----:B-1----:R-:W-:-:S04]  /*9410*/  IMAD.U32 R4, RZ, RZ, UR4 ;  /* 0x00000004ff047e24 */ /* 0x002fc8000f8e00ff */
[----:B------:R1:W2:Y:S03]  /*9420*/  SYNCS.PHASECHK.TRANS64.TRYWAIT P1, [R4+URZ], R3 ;  /* 0x00000003040075a7 */ /* 0x0002a6000802017f */
[----:B--2---:R-:W-:Y:S05]  /*9430*/  @!P1 NANOSLEEP.SYNCS 0x989680 ;  /* 0x009896800000995d */ /* 0x004fea0003900000 */
[----:B------:R-:W2:Y:S02]  /*9440*/  @!P1 SYNCS.PHASECHK.TRANS64 P1, [R4+URZ], R3 ;  /* 0x00000003040095a7 */ /* 0x000ea4000802007f */
[----:B--2---:R-:W-:Y:S05]  /*9450*/  @!P1 BRA `(.L_x_22) ;  /* 0xfffffffc00ec9947 */ /* 0x004fea000383ffff */
[----:B------:R-:W-:Y:S05]  /*9460*/  BRA `(.L_x_21) ;  /* 0xffffff8800187947 */ /* 0x000fea000383ffff */
.L_x_163:
[----:B------:R-:W-:Y:S01]  /*9470*/  BSSY B1, `(.L_x_182) ;  /* 0x0000006000017945 */ /* 0x000fe20003800000 */
[----:B------:R-:W-:-:S07]  /*9480*/  IMAD.MOV.U32 R15, RZ, RZ, -0x1 ;  /* 0xffffffffff0f7424 */ /* 0x000fce00078e00ff */
[----:B------:R-:W-:Y:S05]  /*9490*/  WARPSYNC.COLLECTIVE R15, `(.L_x_183) ;  /* 0x000000000f0c7348 */ /* 0x000fea0003c00000 */
[----:B------:R-:W-:Y:S02]  /*94a0*/  ELECT P6, UR62, PT ;  /* 0x00000000003e782f */ /* 0x000fe400038c0000 */
[----:B------:R-:W-:Y:S01]  /*94b0*/  MOV R14, UR62 ;  /* 0x0000003e000e7c02 */ /* 0x000fe20008000f00 */
[----:B------:R-:W-:Y:S10]  /*94c0*/  ENDCOLLECTIVE ;  /* 0x000000000000791b */ /* 0x000ff40003800000 */
.L_x_183:
[----:B------:R-:W-:Y:S05]  /*94d0*/  BSYNC B1 ;  /* 0x0000000000017941 */ /* 0x000fea0003800000 */
.L_x_182:
[----:B------:R-:W-:Y:S05]  /*94e0*/  BRA `(.L_x_184) ;  /* 0xfffffff0006c7947 */ /* 0x000fea000383ffff */
.L_x_166:
[----:B0-----:R0:W1:Y:S02]  /*94f0*/  SYNCS.PHASECHK.TRANS64.TRYWAIT P1, [R14+URZ+0x18], R7 ;  /* 0x000018070e0075a7 */ /* 0x001064000802017f */
[----:B-1----:R-:W-:Y:S05]  /*9500*/  @!P1 NANOSLEEP.SYNCS 0x989680 ;  /* 0x009896800000995d */ /* 0x002fea0003900000 */
[----:B------:R-:W1:Y:S02]  /*9510*/  @!P1 SYNCS.PHASECHK.TRANS64 P1, [R14+URZ+0x18], R7 ;  /* 0x000018070e0095a7 */ /* 0x000e64000802007f */
[----:B-1----:R-:W-:Y:S05]  /*9520*/  @!P1 BRA `(.L_x_166) ;  /* 0xfffffffc00f09947 */ /* 0x002fea000383ffff */
[----:B------:R-:W-:Y:S05]  /*9530*/  BRA `(.L_x_185) ;  /* 0xfffffff000a07947 */ /* 0x000fea000383ffff */
.L_x_175:
[----:B------:R-:W-:Y:S01]  /*9540*/  BSSY B0, `(.L_x_186) ;  /* 0x0000006000007945 */ /* 0x000fe20003800000 */
[----:B------:R-:W-:-:S07]  /*9550*/  IMAD.MOV.U32 R15, RZ, RZ, -0x1 ;  /* 0xffffffffff0f7424 */ /* 0x000fce00078e00ff */
[----:B------:R-:W-:Y:S05]  /*9560*/  WARPSYNC.COLLECTIVE R15, `(.L_x_187) ;  /* 0x000000000f0c7348 */ /* 0x000fea0003c00000 */
[----:B------:R-:W-:Y:S02]  /*9570*/  ELECT P6, UR62, PT ;  /* 0x00000000003e782f */ /* 0x000fe400038c0000 */
[----:B------:R-:W-:Y:S01]  /*9580*/  MOV R14, UR62 ;  /* 0x0000003e000e7c02 */ /* 0x000fe20008000f00 */
[----:B------:R-:W-:Y:S10]  /*9590*/  ENDCOLLECTIVE ;  /* 0x000000000000791b */ /* 0x000ff40003800000 */
.L_x_187:
[----:B------:R-:W-:Y:S05]  /*95a0*/  BSYNC B0 ;  /* 0x0000000000007941 */ /* 0x000fea0003800000 */
.L_x_186:
[----:B------:R-:W-:Y:S05]  /*95b0*/  BRA `(.L_x_188) ;  /* 0xfffffff800f07947 */ /* 0x000fea000383ffff */
.L_x_179:
[----:B0-----:R0:W1:Y:S02]  /*95c0*/  SYNCS.PHASECHK.TRANS64.TRYWAIT P0, [R7+URZ], R2 ;  /* 0x00000002070075a7 */ /* 0x001064000800017f */
[----:B-1----:R-:W-:Y:S05]  /*95d0*/  @!P0 NANOSLEEP.SYNCS 0x989680 ;  /* 0x009896800000895d */ /* 0x002fea0003900000 */
[----:B------:R-:W1:Y:S02]  /*95e0*/  @!P0 SYNCS.PHASECHK.TRANS64 P0, [R7+URZ], R2 ;  /* 0x00000002070085a7 */ /* 0x000e64000800007f */
[----:B-1----:R-:W-:Y:S05]  /*95f0*/  @!P0 BRA `(.L_x_179) ;  /* 0xfffffffc00f08947 */ /* 0x002fea000383ffff */
[----:B------:R-:W-:Y:S05]  /*9600*/  BRA `(.L_x_189) ;  /* 0xfffffffc00307947 */ /* 0x000fea000383ffff */
.L_x_180:
[----:B0-----:R0:W1:Y:S02]  /*9610*/  SYNCS.PHASECHK.TRANS64.TRYWAIT P0, [R9+URZ], R4 ;  /* 0x00000004090075a7 */ /* 0x001064000800017f */
[----:B-1----:R-:W-:Y:S05]  /*9620*/  @!P0 NANOSLEEP.SYNCS 0x989680 ;  /* 0x009896800000895d */ /* 0x002fea0003900000 */
[----:B------:R-:W1:Y:S02]  /*9630*/  @!P0 SYNCS.PHASECHK.TRANS64 P0, [R9+URZ], R4 ;  /* 0x00000004090085a7 */ /* 0x000e64000800007f */
[----:B-1----:R-:W-:Y:S05]  /*9640*/  @!P0 BRA `(.L_x_180) ;  /* 0xfffffffc00f08947 */ /* 0x002fea000383ffff */
[----:B------:R-:W-:Y:S05]  /*9650*/  BRA `(.L_x_190) ;  /* 0xfffffffc00387947 */ /* 0x000fea000383ffff */
.L_x_191:
[----:B------:R-:W-:-:S00]  /*9660*/  BRA `(.L_x_191) ;  /* 0xfffffffc00fc7947 */ /* 0x000fc0000383ffff */
[----:B------:R-:W-:-:S00]  /*9670*/  NOP ;  /* 0x0000000000007918 */ /* 0x000fc00000000000 */
        /* <DEDUP_REMOVED lines=8> */
.L_x_192:


//--------------------- .nv.global.init           --------------------------
	.section	.nv.global.init,"aw",@progbits
.nv.global.init:
	.type		$str$22,@object
	.size		$str$22,($str$23 - $str$22)
$str$22:
        /*0000*/ 	.byte	0x6b, 0x5f, 0x74, 0x69, 0x6c, 0x65, 0x5f, 0x63, 0x6f, 0x75, 0x6e, 0x74, 0x20, 0x3e, 0x3d, 0x20
        /*0010*/ 	.byte	0x31, 0x00
	.type		$str$23,@object
	.size		$str$23,(__unnamed_1 - $str$23)
$str$23:
        /*0012*/ 	.byte	0x2f, 0x74, 0x6d, 0x70, 0x2f, 0x63, 0x75, 0x74, 0x6c, 0x61, 0x73, 0x73, 0x5f, 0x73, 0x77, 0x65
        /*0022*/ 	.byte	0x65, 0x70, 0x5f, 0x73, 0x72, 0x63, 0x2f, 0x69, 0x6e, 0x63, 0x6c, 0x75, 0x64, 0x65, 0x2f, 0x63
        /*0032*/ 	.byte	0x75, 0x74, 0x6c, 0x61, 0x73, 0x73, 0x2f, 0x67, 0x65, 0x6d, 0x6d, 0x2f, 0x63, 0x6f, 0x6c, 0x6c
        /*0042*/ 	.byte	0x65, 0x63, 0x74, 0x69, 0x76, 0x65, 0x2f, 0x73, 0x6d, 0x39, 0x30, 0x5f, 0x6d, 0x6d, 0x61, 0x5f
        /*0052*/ 	.byte	0x74, 0x6d, 0x61, 0x5f, 0x67, 0x6d, 0x6d, 0x61, 0x5f, 0x73, 0x73, 0x5f, 0x77, 0x61, 0x72, 0x70
        /*0062*/ 	.byte	0x73, 0x70, 0x65, 0x63, 0x69, 0x61, 0x6c, 0x69, 0x7a, 0x65, 0x64, 0x2e, 0x68, 0x70, 0x70, 0x00
	.type		__unnamed_1,@object
	.size		__unnamed_1,(.L_0 - __unnamed_1)
__unnamed_1:
        /*0072*/ 	.byte	0x76, 0x6f, 0x69, 0x64, 0x20, 0x63, 0x75, 0x74, 0x6c, 0x61, 0x73, 0x73, 0x3a, 0x3a, 0x67, 0x65
        /* <DEDUP_REMOVED lines=179> */
        /*0bb2*/ 	.byte	0x64, 0x65, 0x6e, 0x74, 0x69, 0x74, 0x79, 0x5d, 0x00
.L_0:


//--------------------- .nv.shared._ZN7cutlass13device_kernelINS_4gemm6kernel13GemmUniversalIN4cute5tupleIJiiiiEEENS1_10collective13CollectiveMmaINS1_34MainloopSm90TmaGmmaWarpSpecializedILi3ENS5_IJNS4_1CILi1EEESB_SB_EEENS1_35KernelTmaWarpSpecializedCooperativeEEENS5_IJNSA_ILi512EEENSA_ILi32EEENSA_ILi64EEEEEENS_6half_tENS5_IJlSB_lEEESJ_SK_NS4_8TiledMMAINS4_8MMA_AtomIJNS4_4SM904GMMA25MMA_64x32x16_F32F16F16_SSILNSO_5MajorE0ELSQ_0ELNSO_7ScaleInE1ELSR_1EEEEEENS4_6LayoutINS5_IJNSA_ILi2EEESB_SB_EEENS5_IJSB_NSA_ILi0EEESX_EEEEENS5_IJNS4_10UnderscoreES10_S10_EEEEENS4_13SM90_TMA_LOADENS4_14ComposedLayoutINS4_7SwizzleILi3ELi4ELi3EEENS4_18smem_ptr_flag_bitsILi16EEENSU_INS5_IJNSA_ILi8EEESH_EEENS5_IJSH_SB_EEEEEEEvNS4_8identityES13_S1D_vS1E_EENS_8epilogue10collective6detail29Sm90TmaWarpSpecializedAdapterINS1H_15DefaultEpilogueISJ_SK_SK_NS1G_6thread17LinearCombinationISJ_Li1EffLNS1L_9ScaleType4KindE0ELNS_15FloatRoundStyleE2ESJ_EENS1_15EpilogueDefaultEEEEEvvEEEEvNT_6ParamsE --------------------------
	.section	.nv.shared._ZN7cutlass13device_kernelINS_4gemm6kernel13GemmUniversalIN4cute5tupleIJiiiiEEENS1_10collective13CollectiveMmaINS1_34MainloopSm90TmaGmmaWarpSpecializedILi3ENS5_IJNS4_1CILi1EEESB_SB_EEENS1_35KernelTmaWarpSpecializedCooperativeEEENS5_IJNSA_ILi512EEENSA_ILi32EEENSA_ILi64EEEEEENS_6half_tENS5_IJlSB_lEEESJ_SK_NS4_8TiledMMAINS4_8MMA_AtomIJNS4_4SM904GMMA25MMA_64x32x16_F32F16F16_SSILNSO_5MajorE0ELSQ_0ELNSO_7ScaleInE1ELSR_1EEEEEENS4_6LayoutINS5_IJNSA_ILi2EEESB_SB_EEENS5_IJSB_NSA_ILi0EEESX_EEEEENS5_IJNS4_10UnderscoreES10_S10_EEEEENS4_13SM90_TMA_LOADENS4_14ComposedLayoutINS4_7SwizzleILi3ELi4ELi3EEENS4_18smem_ptr_flag_bitsILi16EEENSU_INS5_IJNSA_ILi8EEESH_EEENS5_IJSH_SB_EEEEEEEvNS4_8identityES13_S1D_vS1E_EENS_8epilogue10collective6detail29Sm90TmaWarpSpecializedAdapterINS1H_15DefaultEpilogueISJ_SK_SK_NS1G_6thread17LinearCombinationISJ_Li1EffLNS1L_9ScaleType4KindE0ELNS_15FloatRoundStyleE2ESJ_EENS1_15EpilogueDefaultEEEEEvvEEEEvNT_6ParamsE,"aw",@nobits
	.sectionflags	@""
	.align	16
	.zero		1024


//--------------------- .nv.shared.reserved.0     --------------------------
	.section	.nv.shared.reserved.0,"aw",@nobits
	.weak		__nv_reservedSMEM_offset_0_alias
	.size		__nv_reservedSMEM_offset_0_alias, 0, 0
	.other		__nv_reservedSMEM_offset_0_alias,@"STO_CUDA_RESERVED_SHARED STV_DEFAULT"
__nv_reservedSMEM_offset_0_alias:
	.zero		0


//--------------------- .nv.global                --------------------------
	.section	.nv.global,"aw",@nobits
.nv.global:
	.type		_ZN39_INTERNAL_14a08698_4_k_cu_f5706629_39434cute1_E,@object
	.size		_ZN39_INTERNAL_14a08698_4_k_cu_f5706629_39434cute1_E,(_ZN39_INTERNAL_14a08698_4_k_cu_f5706629_39434cuda3std3__45__cpo6cbeginE - _ZN39_INTERNAL_14a08698_4_k_cu_f5706629_39434cute1_E)
_ZN39_INTERNAL_14a08698_4_k_cu_f5706629_39434cute1_E:
	.zero		1
	.type		_ZN39_INTERNAL_14a08698_4_k_cu_f5706629_39434cuda3std3__45__cpo6cbeginE,@object
	.size		_ZN39_INTERNAL_14a08698_4_k_cu_f5706629_39434cuda3std3__45__cpo6cbeginE,(_ZN39_INTERNAL_14a08698_4_k_cu_f5706629_39434cuda3std3__48in_placeE - _ZN39_INTERNAL_14a08698_4_k_cu_f5706629_39434cuda3std3__45__cpo6cbeginE)
_ZN39_INTERNAL_14a08698_4_k_cu_f5706629_39434cuda3std3__45__cpo6cbeginE:
	.zero		1
	.type		_ZN39_INTERNAL_14a08698_4_k_cu_f5706629_39434cuda3std3__48in_placeE,@object
	.size		_ZN39_INTERNAL_14a08698_4_k_cu_f5706629_39434cuda3std3__48in_placeE,(_ZN39_INTERNAL_14a08698_4_k_cu_f5706629_39434cuda3std6ranges3__45__cpo9iter_moveE - _ZN39_INTERNAL_14a08698_4_k_cu_f5706629_39434cuda3std3__48in_placeE)
_ZN39_INTERNAL_14a08698_4_k_cu_f5706629_39434cuda3std3__48in_placeE:
	.zero		1
	.type		_ZN39_INTERNAL_14a08698_4_k_cu_f5706629_39434cuda3std6ranges3__45__cpo9iter_moveE,@object
	.size		_ZN39_INTERNAL_14a08698_4_k_cu_f5706629_39434cuda3std6ranges3__45__cpo9iter_moveE,(_ZN39_INTERNAL_14a08698_4_k_cu_f5706629_39434cuda3std3__45__cpo5beginE - _ZN39_INTERNAL_14a08698_4_k_cu_f5706629_39434cuda3std6ranges3__45__cpo9iter_moveE)
_ZN39_INTERNAL_14a08698_4_k_cu_f5706629_39434cuda3std6ranges3__45__cpo9iter_moveE:
	.zero		1
	.type		_ZN39_INTERNAL_14a08698_4_k_cu_f5706629_39434cuda3std3__45__cpo5beginE,@object
	.size		_ZN39_INTERNAL_14a08698_4_k_cu_f5706629_39434cuda3std3__45__cpo5beginE,(_ZN39_INTERNAL_14a08698_4_k_cu_f5706629_39434cuda3std3__441_GLOBAL__N__14a08698_4_k_cu_f5706629_39436ignoreE - _ZN39_INTERNAL_14a08698_4_k_cu_f5706629_39434cuda3std3__45__cpo5beginE)
_ZN39_INTERNAL_14a08698_4_k_cu_f5706629_39434cuda3std3__45__cpo5beginE:
	.zero		1
	.type		_ZN39_INTERNAL_14a08698_4_k_cu_f5706629_39434cuda3std3__441_GLOBAL__N__14a08698_4_k_cu_f5706629_39436ignoreE,@object
	.size		_ZN39_INTERNAL_14a08698_4_k_cu_f5706629_39434cuda3std3__441_GLOBAL__N__14a08698_4_k_cu_f5706629_39436ignoreE,(_ZN39_INTERNAL_14a08698_4_k_cu_f5706629_39434cute7productE - _ZN39_INTERNAL_14a08698_4_k_cu_f5706629_39434cuda3std3__441_GLOBAL__N__14a08698_4_k_cu_f5706629_39436ignoreE)
_ZN39_INTERNAL_14a08698_4_k_cu_f5706629_39434cuda3std3__441_GLOBAL__N__14a08698_4_k_cu_f5706629_39436ignoreE:
	.zero		1
	.type		_ZN39_INTERNAL_14a08698_4_k_cu_f5706629_39434cute7productE,@object
	.size		_ZN39_INTERNAL_14a08698_4_k_cu_f5706629_39434cute7productE,(_ZN39_INTERNAL_14a08698_4_k_cu_f5706629_39434cuda3std3__45__cpo3endE - _ZN39_INTERNAL_14a08698_4_k_cu_f5706629_39434cute7productE)
_ZN39_INTERNAL_14a08698_4_k_cu_f5706629_39434cute7productE:
	.zero		1
	.type		_ZN39_INTERNAL_14a08698_4_k_cu_f5706629_39434cuda3std3__45__cpo3endE,@object
	.size		_ZN39_INTERNAL_14a08698_4_k_cu_f5706629_39434cuda3std3__45__cpo3endE,(_ZN39_INTERNAL_14a08698_4_k_cu_f5706629_39434cuda3std3__419piecewise_constructE - _ZN39_INTERNAL_14a08698_4_k_cu_f5706629_39434cuda3std3__45__cpo3endE)
_ZN39_INTERNAL_14a08698_4_k_cu_f5706629_39434cuda3std3__45__cpo3endE:
	.zero		1
	.type		_ZN39_INTERNAL_14a08698_4_k_cu_f5706629_39434cuda3std3__419piecewise_constructE,@object
	.size		_ZN39_INTERNAL_14a08698_4_k_cu_f5706629_39434cuda3std3__419piecewise_constructE,(_ZN39_INTERNAL_14a08698_4_k_cu_f5706629_39434cuda3std3__45__cpo4cendE - _ZN39_INTERNAL_14a08698_4_k_cu_f5706629_39434cuda3std3__419piecewise_constructE)
_ZN39_INTERNAL_14a08698_4_k_cu_f5706629_39434cuda3std3__419piecewise_constructE:
	.zero		1
	.type		_ZN39_INTERNAL_14a08698_4_k_cu_f5706629_39434cuda3std3__45__cpo4cendE,@object
	.size		_ZN39_INTERNAL_14a08698_4_k_cu_f5706629_39434cuda3std3__45__cpo4cendE,(_ZN39_INTERNAL_14a08698_4_k_cu_f5706629_39434cuda3std6ranges3__45__cpo4swapE - _ZN39_INTERNAL_14a08698_4_k_cu_f5706629_39434cuda3std3__45__cpo4cendE)
_ZN39_INTERNAL_14a08698_4_k_cu_f5706629_39434cuda3std3__45__cpo4cendE:
	.zero		1
	.type		_ZN39_INTERNAL_14a08698_4_k_cu_f5706629_39434cuda3std6ranges3__45__cpo4swapE,@object
	.size		_ZN39_INTERNAL_14a08698_4_k_cu_f5706629_39434cuda3std6ranges3__45__cpo4swapE,(.L_8 - _ZN39_INTERNAL_14a08698_4_k_cu_f5706629_39434cuda3std6ranges3__45__cpo4swapE)
_ZN39_INTERNAL_14a08698_4_k_cu_f5706629_39434cuda3std6ranges3__45__cpo4swapE:
	.zero		1
.L_8:


//--------------------- .nv.constant0._ZN7cutlass13device_kernelINS_4gemm6kernel13GemmUniversalIN4cute5tupleIJiiiiEEENS1_10collective13CollectiveMmaINS1_34MainloopSm90TmaGmmaWarpSpecializedILi3ENS5_IJNS4_1CILi1EEESB_SB_EEENS1_35KernelTmaWarpSpecializedCooperativeEEENS5_IJNSA_ILi512EEENSA_ILi32EEENSA_ILi64EEEEEENS_6half_tENS5_IJlSB_lEEESJ_SK_NS4_8TiledMMAINS4_8MMA_AtomIJNS4_4SM904GMMA25MMA_64x32x16_F32F16F16_SSILNSO_5MajorE0ELSQ_0ELNSO_7ScaleInE1ELSR_1EEEEEENS4_6LayoutINS5_IJNSA_ILi2EEESB_SB_EEENS5_IJSB_NSA_ILi0EEESX_EEEEENS5_IJNS4_10UnderscoreES10_S10_EEEEENS4_13SM90_TMA_LOADENS4_14ComposedLayoutINS4_7SwizzleILi3ELi4ELi3EEENS4_18smem_ptr_flag_bitsILi16EEENSU_INS5_IJNSA_ILi8EEESH_EEENS5_IJSH_SB_EEEEEEEvNS4_8identityES13_S1D_vS1E_EENS_8epilogue10collective6detail29Sm90TmaWarpSpecializedAdapterINS1H_15DefaultEpilogueISJ_SK_SK_NS1G_6thread17LinearCombinationISJ_Li1EffLNS1L_9ScaleType4KindE0ELNS_15FloatRoundStyleE2ESJ_EENS1_15EpilogueDefaultEEEEEvvEEEEvNT_6ParamsE --------------------------
	.section	.nv.constant0._ZN7cutlass13device_kernelINS_4gemm6kernel13GemmUniversalIN4cute5tupleIJiiiiEEENS1_10collective13CollectiveMmaINS1_34MainloopSm90TmaGmmaWarpSpecializedILi3ENS5_IJNS4_1CILi1EEESB_SB_EEENS1_35KernelTmaWarpSpecializedCooperativeEEENS5_IJNSA_ILi512EEENSA_ILi32EEENSA_ILi64EEEEEENS_6half_tENS5_IJlSB_lEEESJ_SK_NS4_8TiledMMAINS4_8MMA_AtomIJNS4_4SM904GMMA25MMA_64x32x16_F32F16F16_SSILNSO_5MajorE0ELSQ_0ELNSO_7ScaleInE1ELSR_1EEEEEENS4_6LayoutINS5_IJNSA_ILi2EEESB_SB_EEENS5_IJSB_NSA_ILi0EEESX_EEEEENS5_IJNS4_10UnderscoreES10_S10_EEEEENS4_13SM90_TMA_LOADENS4_14ComposedLayoutINS4_7SwizzleILi3ELi4ELi3EEENS4_18smem_ptr_flag_bitsILi16EEENSU_INS5_IJNSA_ILi8EEESH_EEENS5_IJSH_SB_EEEEEEEvNS4_8identityES13_S1D_vS1E_EENS_8epilogue10collective6detail29Sm90TmaWarpSpecializedAdapterINS1H_15DefaultEpilogueISJ_SK_SK_NS1G_6thread17LinearCombinationISJ_Li1EffLNS1L_9ScaleType4KindE0ELNS_15FloatRoundStyleE2ESJ_EENS1_15EpilogueDefaultEEEEEvvEEEEvNT_6ParamsE,"a",@progbits
	.sectionflags	@""
	.align	4
.nv.constant0._ZN7cutlass13device_kernelINS_4gemm6kernel13GemmUniversalIN4cute5tupleIJiiiiEEENS1_10collective13CollectiveMmaINS1_34MainloopSm90TmaGmmaWarpSpecializedILi3ENS5_IJNS4_1CILi1EEESB_SB_EEENS1_35KernelTmaWarpSpecializedCooperativeEEENS5_IJNSA_ILi512EEENSA_ILi32EEENSA_ILi64EEEEEENS_6half_tENS5_IJlSB_lEEESJ_SK_NS4_8TiledMMAINS4_8MMA_AtomIJNS4_4SM904GMMA25MMA_64x32x16_F32F16F16_SSILNSO_5MajorE0ELSQ_0ELNSO_7ScaleInE1ELSR_1EEEEEENS4_6LayoutINS5_IJNSA_ILi2EEESB_SB_EEENS5_IJSB_NSA_ILi0EEESX_EEEEENS5_IJNS4_10UnderscoreES10_S10_EEEEENS4_13SM90_TMA_LOADENS4_14ComposedLayoutINS4_7SwizzleILi3ELi4ELi3EEENS4_18smem_ptr_flag_bitsILi16EEENSU_INS5_IJNSA_ILi8EEESH_EEENS5_IJSH_SB_EEEEEEEvNS4_8identityES13_S1D_vS1E_EENS_8epilogue10collective6detail29Sm90TmaWarpSpecializedAdapterINS1H_15DefaultEpilogueISJ_SK_SK_NS1G_6thread17LinearCombinationISJ_Li1EffLNS1L_9ScaleType4KindE0ELNS_15FloatRoundStyleE2ESJ_EENS1_15EpilogueDefaultEEEEEvvEEEEvNT_6ParamsE:
	.zero		1664


//--------------------- SYMBOLS --------------------------

	.type		.nv.reservedSmem.offset0,@object
	.size		.nv.reservedSmem.offset0,0x4
	.type		__assertfail,@function
